//
// Generated by NVIDIA NVVM Compiler
//
// Compiler Build ID: CL-36424714
// Cuda compilation tools, release 13.0, V13.0.88
// Based on NVVM 20.0.0
//

.version 9.0
.target sm_100
.address_size 64

	// .globl	sha1_security_level_optimized
// _ZZ29sha1_security_level_optimizedE12s_public_key has been demoted
.extern .shared .align 16 .b8 s_message[];

.visible .entry sha1_security_level_optimized(
	.param .u64 .ptr .align 1 sha1_security_level_optimized_param_0,
	.param .u32 sha1_security_level_optimized_param_1,
	.param .u64 sha1_security_level_optimized_param_2,
	.param .u32 sha1_security_level_optimized_param_3,
	.param .u64 .ptr .align 1 sha1_security_level_optimized_param_4
)
{
	.local .align 16 .b8 	__local_depot0[96];
	.reg .b64 	%SP;
	.reg .b64 	%SPL;
	.reg .pred 	%p<98>;
	.reg .b16 	%rs<128>;
	.reg .b32 	%r<3728>;
	.reg .b64 	%rd<88>;
	// demoted variable
	.shared .align 1 .b8 _ZZ29sha1_security_level_optimizedE12s_public_key[128];
	mov.u64 	%SPL, __local_depot0;
	ld.param.u64 	%rd23, [sha1_security_level_optimized_param_0];
	ld.param.u32 	%r171, [sha1_security_level_optimized_param_1];
	ld.param.u64 	%rd24, [sha1_security_level_optimized_param_2];
	ld.param.u32 	%r172, [sha1_security_level_optimized_param_3];
	ld.param.u64 	%rd25, [sha1_security_level_optimized_param_4];
	cvta.to.global.u64 	%rd1, %rd25;
	add.u64 	%rd2, %SPL, 0;
	add.u64 	%rd3, %SPL, 32;
	mov.u32 	%r1, %tid.x;
	setp.ge.s32 	%p1, %r1, %r171;
	@%p1 bra 	$L__BB0_3;
	mov.u32 	%r2, %ntid.x;
	cvta.to.global.u64 	%rd4, %rd23;
	mov.u32 	%r173, _ZZ29sha1_security_level_optimizedE12s_public_key;
	mov.u32 	%r3668, %r1;
$L__BB0_2:
	cvt.s64.s32 	%rd28, %r3668;
	add.s64 	%rd29, %rd4, %rd28;
	ld.global.u8 	%rs9, [%rd29];
	add.s32 	%r174, %r173, %r3668;
	st.shared.u8 	[%r174], %rs9;
	add.s32 	%r3668, %r3668, %r2;
	setp.lt.s32 	%p2, %r3668, %r171;
	@%p2 bra 	$L__BB0_2;
$L__BB0_3:
	bar.sync 	0;
	mov.u32 	%r175, %ctaid.x;
	mov.u32 	%r176, %ntid.x;
	mad.lo.s32 	%r5, %r175, %r176, %r1;
	setp.ge.s32 	%p3, %r5, %r172;
	@%p3 bra 	$L__BB0_120;
	cvt.s64.s32 	%rd5, %r5;
	add.s64 	%rd81, %rd24, %rd5;
	setp.eq.s64 	%p4, %rd81, 0;
	@%p4 bra 	$L__BB0_121;
	add.u64 	%rd7, %SPL, 16;
	mov.b32 	%r3669, 0;
	mov.u32 	%r3670, %r3669;
$L__BB0_6:
	mov.u32 	%r3671, %r3669;
	mul.hi.u64 	%rd31, %rd81, -3689348814741910323;
	shr.u64 	%rd10, %rd31, 3;
	mul.lo.s64 	%rd32, %rd10, 10;
	sub.s64 	%rd33, %rd81, %rd32;
	cvt.u16.u64 	%rs10, %rd33;
	add.s16 	%rs11, %rs10, 48;
	add.s32 	%r12, %r3670, 1;
	cvt.u64.u32 	%rd34, %r3670;
	add.s64 	%rd83, %rd7, %rd34;
	st.local.u8 	[%rd83], %rs11;
	setp.gt.u64 	%p5, %rd81, 9;
	setp.lt.u32 	%p6, %r3670, 15;
	and.pred  	%p7, %p5, %p6;
	add.s32 	%r3669, %r3671, -1;
	mov.u64 	%rd81, %rd10;
	mov.u32 	%r3670, %r12;
	@%p7 bra 	$L__BB0_6;
	mov.u64 	%rd82, %rd2;
$L__BB0_8:
	ld.local.u8 	%rs12, [%rd83];
	st.local.u8 	[%rd82], %rs12;
	add.s64 	%rd83, %rd83, -1;
	add.s32 	%r3671, %r3671, 1;
	add.s64 	%rd82, %rd82, 1;
	setp.ne.s32 	%p8, %r3671, 1;
	@%p8 bra 	$L__BB0_8;
$L__BB0_9:
	add.s32 	%r13, %r12, %r171;
	setp.lt.s32 	%p9, %r13, 56;
	@%p9 bra 	$L__BB0_10;
	bra.uni 	$L__BB0_55;
$L__BB0_10:
	mov.b32 	%r3679, 0;
	st.local.v4.u32 	[%rd3], {%r3679, %r3679, %r3679, %r3679};
	st.local.v4.u32 	[%rd3+16], {%r3679, %r3679, %r3679, %r3679};
	st.local.v4.u32 	[%rd3+32], {%r3679, %r3679, %r3679, %r3679};
	st.local.v4.u32 	[%rd3+48], {%r3679, %r3679, %r3679, %r3679};
	setp.gt.s32 	%p60, %r171, 0;
	@%p60 bra 	$L__BB0_11;
	bra.uni 	$L__BB0_23;
$L__BB0_11:
	and.b32  	%r14, %r171, 15;
	setp.lt.u32 	%p61, %r171, 16;
	mov.b32 	%r3673, 0;
	@%p61 bra 	$L__BB0_14;
	and.b32  	%r3673, %r171, 2147483632;
	mov.u32 	%r2521, _ZZ29sha1_security_level_optimizedE12s_public_key;
	add.s32 	%r3680, %r2521, 7;
	neg.s32 	%r3681, %r3673;
	mov.u64 	%rd84, %rd3;
$L__BB0_13:
	.pragma "nounroll";
	ld.shared.u8 	%r2522, [%r3680+-7];
	shl.b32 	%r2523, %r2522, 24;
	ld.local.v4.u32 	{%r2524, %r2525, %r2526, %r2527}, [%rd84];
	or.b32  	%r2528, %r2523, %r2524;
	ld.shared.u8 	%r2529, [%r3680+-6];
	shl.b32 	%r2530, %r2529, 16;
	or.b32  	%r2531, %r2530, %r2528;
	ld.shared.u8 	%rs90, [%r3680+-5];
	mul.wide.u16 	%r2532, %rs90, 256;
	or.b32  	%r2533, %r2532, %r2531;
	ld.shared.u8 	%r2534, [%r3680+-4];
	or.b32  	%r2535, %r2533, %r2534;
	ld.shared.u8 	%r2536, [%r3680+-3];
	shl.b32 	%r2537, %r2536, 24;
	or.b32  	%r2538, %r2537, %r2525;
	ld.shared.u8 	%r2539, [%r3680+-2];
	shl.b32 	%r2540, %r2539, 16;
	or.b32  	%r2541, %r2540, %r2538;
	ld.shared.u8 	%rs91, [%r3680+-1];
	mul.wide.u16 	%r2542, %rs91, 256;
	or.b32  	%r2543, %r2542, %r2541;
	ld.shared.u8 	%r2544, [%r3680];
	or.b32  	%r2545, %r2543, %r2544;
	ld.shared.u8 	%r2546, [%r3680+1];
	shl.b32 	%r2547, %r2546, 24;
	or.b32  	%r2548, %r2547, %r2526;
	ld.shared.u8 	%r2549, [%r3680+2];
	shl.b32 	%r2550, %r2549, 16;
	or.b32  	%r2551, %r2550, %r2548;
	ld.shared.u8 	%rs92, [%r3680+3];
	mul.wide.u16 	%r2552, %rs92, 256;
	or.b32  	%r2553, %r2552, %r2551;
	ld.shared.u8 	%r2554, [%r3680+4];
	or.b32  	%r2555, %r2553, %r2554;
	ld.shared.u8 	%r2556, [%r3680+5];
	shl.b32 	%r2557, %r2556, 24;
	or.b32  	%r2558, %r2557, %r2527;
	ld.shared.u8 	%r2559, [%r3680+6];
	shl.b32 	%r2560, %r2559, 16;
	or.b32  	%r2561, %r2560, %r2558;
	ld.shared.u8 	%rs93, [%r3680+7];
	mul.wide.u16 	%r2562, %rs93, 256;
	or.b32  	%r2563, %r2562, %r2561;
	ld.shared.u8 	%r2564, [%r3680+8];
	or.b32  	%r2565, %r2563, %r2564;
	st.local.v4.u32 	[%rd84], {%r2535, %r2545, %r2555, %r2565};
	add.s32 	%r3681, %r3681, 16;
	add.s64 	%rd84, %rd84, 16;
	add.s32 	%r3680, %r3680, 16;
	setp.eq.s32 	%p62, %r3681, 0;
	@%p62 bra 	$L__BB0_14;
	bra.uni 	$L__BB0_13;
$L__BB0_14:
	setp.eq.s32 	%p63, %r14, 0;
	mov.u32 	%r3679, %r171;
	@%p63 bra 	$L__BB0_23;
	and.b32  	%r18, %r171, 7;
	setp.lt.u32 	%p64, %r14, 8;
	@%p64 bra 	$L__BB0_17;
	mov.u32 	%r2566, _ZZ29sha1_security_level_optimizedE12s_public_key;
	add.s32 	%r2567, %r2566, %r3673;
	ld.shared.u8 	%r2568, [%r2567];
	shl.b32 	%r2569, %r3673, 3;
	not.b32 	%r2570, %r2569;
	and.b32  	%r2571, %r2570, 24;
	shl.b32 	%r2572, %r2568, %r2571;
	and.b32  	%r2573, %r3673, 2147483644;
	cvt.u64.u32 	%rd46, %r2573;
	add.s64 	%rd47, %rd3, %rd46;
	ld.local.u32 	%r2574, [%rd47];
	or.b32  	%r2575, %r2572, %r2574;
	st.local.u32 	[%rd47], %r2575;
	add.s32 	%r2576, %r3673, 1;
	ld.shared.u8 	%r2577, [%r2567+1];
	shl.b32 	%r2578, %r2576, 3;
	not.b32 	%r2579, %r2578;
	and.b32  	%r2580, %r2579, 24;
	shl.b32 	%r2581, %r2577, %r2580;
	and.b32  	%r2582, %r2576, 2147483644;
	cvt.u64.u32 	%rd48, %r2582;
	add.s64 	%rd49, %rd3, %rd48;
	ld.local.u32 	%r2583, [%rd49];
	or.b32  	%r2584, %r2581, %r2583;
	st.local.u32 	[%rd49], %r2584;
	add.s32 	%r2585, %r3673, 2;
	ld.shared.u8 	%r2586, [%r2567+2];
	shl.b32 	%r2587, %r2585, 3;
	not.b32 	%r2588, %r2587;
	and.b32  	%r2589, %r2588, 24;
	shl.b32 	%r2590, %r2586, %r2589;
	and.b32  	%r2591, %r2585, -4;
	cvt.u64.u32 	%rd50, %r2591;
	add.s64 	%rd51, %rd3, %rd50;
	ld.local.u32 	%r2592, [%rd51];
	or.b32  	%r2593, %r2590, %r2592;
	st.local.u32 	[%rd51], %r2593;
	add.s32 	%r2594, %r3673, 3;
	ld.shared.u8 	%r2595, [%r2567+3];
	and.b32  	%r2596, %r2594, -4;
	cvt.u64.u32 	%rd52, %r2596;
	add.s64 	%rd53, %rd3, %rd52;
	ld.local.u32 	%r2597, [%rd53];
	or.b32  	%r2598, %r2595, %r2597;
	st.local.u32 	[%rd53], %r2598;
	add.s32 	%r2599, %r3673, 4;
	ld.shared.u8 	%r2600, [%r2567+4];
	shl.b32 	%r2601, %r2600, %r2571;
	and.b32  	%r2602, %r2599, -4;
	cvt.u64.u32 	%rd54, %r2602;
	add.s64 	%rd55, %rd3, %rd54;
	ld.local.u32 	%r2603, [%rd55];
	or.b32  	%r2604, %r2601, %r2603;
	st.local.u32 	[%rd55], %r2604;
	add.s32 	%r2605, %r3673, 5;
	ld.shared.u8 	%r2606, [%r2567+5];
	shl.b32 	%r2607, %r2605, 3;
	not.b32 	%r2608, %r2607;
	and.b32  	%r2609, %r2608, 24;
	shl.b32 	%r2610, %r2606, %r2609;
	and.b32  	%r2611, %r2605, -4;
	cvt.u64.u32 	%rd56, %r2611;
	add.s64 	%rd57, %rd3, %rd56;
	ld.local.u32 	%r2612, [%rd57];
	or.b32  	%r2613, %r2610, %r2612;
	st.local.u32 	[%rd57], %r2613;
	add.s32 	%r2614, %r3673, 6;
	ld.shared.u8 	%r2615, [%r2567+6];
	shl.b32 	%r2616, %r2614, 3;
	not.b32 	%r2617, %r2616;
	and.b32  	%r2618, %r2617, 24;
	shl.b32 	%r2619, %r2615, %r2618;
	and.b32  	%r2620, %r2614, -4;
	cvt.u64.u32 	%rd58, %r2620;
	add.s64 	%rd59, %rd3, %rd58;
	ld.local.u32 	%r2621, [%rd59];
	or.b32  	%r2622, %r2619, %r2621;
	st.local.u32 	[%rd59], %r2622;
	add.s32 	%r2623, %r3673, 7;
	ld.shared.u8 	%r2624, [%r2567+7];
	and.b32  	%r2625, %r2623, -4;
	cvt.u64.u32 	%rd60, %r2625;
	add.s64 	%rd61, %rd3, %rd60;
	ld.local.u32 	%r2626, [%rd61];
	or.b32  	%r2627, %r2624, %r2626;
	st.local.u32 	[%rd61], %r2627;
	add.s32 	%r3673, %r3673, 8;
$L__BB0_17:
	setp.eq.s32 	%p65, %r18, 0;
	mov.u32 	%r3679, %r171;
	@%p65 bra 	$L__BB0_23;
	and.b32  	%r21, %r171, 3;
	setp.lt.u32 	%p66, %r18, 4;
	@%p66 bra 	$L__BB0_20;
	mov.u32 	%r2628, _ZZ29sha1_security_level_optimizedE12s_public_key;
	add.s32 	%r2629, %r2628, %r3673;
	ld.shared.u8 	%r2630, [%r2629];
	shl.b32 	%r2631, %r3673, 3;
	not.b32 	%r2632, %r2631;
	and.b32  	%r2633, %r2632, 24;
	shl.b32 	%r2634, %r2630, %r2633;
	and.b32  	%r2635, %r3673, -4;
	cvt.u64.u32 	%rd62, %r2635;
	add.s64 	%rd63, %rd3, %rd62;
	ld.local.u32 	%r2636, [%rd63];
	or.b32  	%r2637, %r2634, %r2636;
	st.local.u32 	[%rd63], %r2637;
	add.s32 	%r2638, %r3673, 1;
	ld.shared.u8 	%r2639, [%r2629+1];
	shl.b32 	%r2640, %r2638, 3;
	not.b32 	%r2641, %r2640;
	and.b32  	%r2642, %r2641, 24;
	shl.b32 	%r2643, %r2639, %r2642;
	and.b32  	%r2644, %r2638, -4;
	cvt.u64.u32 	%rd64, %r2644;
	add.s64 	%rd65, %rd3, %rd64;
	ld.local.u32 	%r2645, [%rd65];
	or.b32  	%r2646, %r2643, %r2645;
	st.local.u32 	[%rd65], %r2646;
	add.s32 	%r2647, %r3673, 2;
	ld.shared.u8 	%r2648, [%r2629+2];
	shl.b32 	%r2649, %r2647, 3;
	not.b32 	%r2650, %r2649;
	and.b32  	%r2651, %r2650, 24;
	shl.b32 	%r2652, %r2648, %r2651;
	and.b32  	%r2653, %r2647, -4;
	cvt.u64.u32 	%rd66, %r2653;
	add.s64 	%rd67, %rd3, %rd66;
	ld.local.u32 	%r2654, [%rd67];
	or.b32  	%r2655, %r2652, %r2654;
	st.local.u32 	[%rd67], %r2655;
	add.s32 	%r2656, %r3673, 3;
	ld.shared.u8 	%r2657, [%r2629+3];
	shl.b32 	%r2658, %r2656, 3;
	not.b32 	%r2659, %r2658;
	and.b32  	%r2660, %r2659, 24;
	shl.b32 	%r2661, %r2657, %r2660;
	and.b32  	%r2662, %r2656, -4;
	cvt.u64.u32 	%rd68, %r2662;
	add.s64 	%rd69, %rd3, %rd68;
	ld.local.u32 	%r2663, [%rd69];
	or.b32  	%r2664, %r2661, %r2663;
	st.local.u32 	[%rd69], %r2664;
	add.s32 	%r3673, %r3673, 4;
$L__BB0_20:
	setp.eq.s32 	%p67, %r21, 0;
	mov.u32 	%r3679, %r171;
	@%p67 bra 	$L__BB0_23;
	shl.b32 	%r3677, %r3673, 3;
	neg.s32 	%r3676, %r21;
	mov.u32 	%r2665, _ZZ29sha1_security_level_optimizedE12s_public_key;
$L__BB0_22:
	.pragma "nounroll";
	add.s32 	%r2666, %r2665, %r3673;
	ld.shared.u8 	%r2667, [%r2666];
	not.b32 	%r2668, %r3677;
	and.b32  	%r2669, %r2668, 24;
	shl.b32 	%r2670, %r2667, %r2669;
	and.b32  	%r2671, %r3673, -4;
	cvt.u64.u32 	%rd70, %r2671;
	add.s64 	%rd71, %rd3, %rd70;
	ld.local.u32 	%r2672, [%rd71];
	or.b32  	%r2673, %r2670, %r2672;
	st.local.u32 	[%rd71], %r2673;
	add.s32 	%r3673, %r3673, 1;
	add.s32 	%r3677, %r3677, 8;
	add.s32 	%r3676, %r3676, 1;
	setp.ne.s32 	%p68, %r3676, 0;
	mov.u32 	%r3679, %r171;
	@%p68 bra 	$L__BB0_22;
$L__BB0_23:
	neg.s32 	%r3683, %r12;
	shl.b32 	%r3682, %r3679, 3;
$L__BB0_24:
	ld.local.u8 	%r2674, [%rd2];
	not.b32 	%r2675, %r3682;
	and.b32  	%r2676, %r2675, 24;
	shl.b32 	%r2677, %r2674, %r2676;
	and.b32  	%r2678, %r3679, -4;
	cvt.u64.u32 	%rd72, %r2678;
	add.s64 	%rd73, %rd3, %rd72;
	ld.local.u32 	%r2679, [%rd73];
	or.b32  	%r2680, %r2677, %r2679;
	st.local.u32 	[%rd73], %r2680;
	add.s32 	%r3679, %r3679, 1;
	add.s32 	%r3683, %r3683, 1;
	setp.ne.s32 	%p69, %r3683, 0;
	add.s64 	%rd2, %rd2, 1;
	add.s32 	%r3682, %r3682, 8;
	@%p69 bra 	$L__BB0_24;
	not.b32 	%r2681, %r3682;
	and.b32  	%r2682, %r2681, 24;
	mov.b32 	%r2683, 128;
	shl.b32 	%r2684, %r2683, %r2682;
	and.b32  	%r2685, %r3679, -4;
	cvt.u64.u32 	%rd74, %r2685;
	add.s64 	%rd75, %rd3, %rd74;
	ld.local.u32 	%r2686, [%rd75];
	or.b32  	%r2687, %r2686, %r2684;
	st.local.u32 	[%rd75], %r2687;
	cvt.s64.s32 	%rd76, %r13;
	shr.u64 	%rd77, %rd76, 29;
	cvt.u32.u64 	%r2688, %rd77;
	shl.b32 	%r2689, %r13, 3;
	ld.local.v4.u32 	{%r2690, %r2691, %r2692, %r2693}, [%rd3];
	add.s32 	%r2694, %r2690, -1615554381;
	not.b32 	%r2695, %r2694;
	shf.l.wrap.b32 	%r2696, %r2694, %r2694, 5;
	add.s32 	%r2697, %r2696, %r2691;
	add.s32 	%r2698, %r2697, 1722862861;
	not.b32 	%r2699, %r2698;
	and.b32  	%r2700, %r2694, 1506887872;
	and.b32  	%r2701, %r2695, 2079550178;
	or.b32  	%r2702, %r2701, %r2700;
	shf.l.wrap.b32 	%r2703, %r2698, %r2698, 5;
	add.s32 	%r2704, %r2703, %r2702;
	add.s32 	%r2705, %r2704, %r2692;
	add.s32 	%r2706, %r2705, -214083945;
	shf.l.wrap.b32 	%r2707, %r2694, %r2694, 30;
	and.b32  	%r2708, %r2707, %r2698;
	and.b32  	%r2709, %r2699, 1506887872;
	or.b32  	%r2710, %r2709, %r2708;
	shf.l.wrap.b32 	%r2711, %r2706, %r2706, 5;
	add.s32 	%r2712, %r2711, %r2710;
	add.s32 	%r2713, %r2712, %r2693;
	add.s32 	%r2714, %r2713, -696916869;
	shf.l.wrap.b32 	%r2715, %r2698, %r2698, 30;
	ld.local.v4.u32 	{%r2716, %r2717, %r2718, %r2719}, [%rd3+16];
	and.b32  	%r2720, %r2715, %r2706;
	not.b32 	%r2721, %r2706;
	and.b32  	%r2722, %r2707, %r2721;
	or.b32  	%r2723, %r2722, %r2720;
	shf.l.wrap.b32 	%r2724, %r2714, %r2714, 5;
	add.s32 	%r2725, %r2724, %r2723;
	add.s32 	%r2726, %r2725, %r2716;
	add.s32 	%r2727, %r2726, -1269579175;
	shf.l.wrap.b32 	%r2728, %r2706, %r2706, 30;
	and.b32  	%r2729, %r2728, %r2714;
	not.b32 	%r2730, %r2714;
	and.b32  	%r2731, %r2715, %r2730;
	or.b32  	%r2732, %r2731, %r2729;
	shf.l.wrap.b32 	%r2733, %r2727, %r2727, 5;
	add.s32 	%r2734, %r2733, %r2707;
	add.s32 	%r2735, %r2734, %r2732;
	add.s32 	%r2736, %r2735, %r2717;
	add.s32 	%r2737, %r2736, 1518500249;
	shf.l.wrap.b32 	%r2738, %r2714, %r2714, 30;
	and.b32  	%r2739, %r2738, %r2727;
	not.b32 	%r2740, %r2727;
	and.b32  	%r2741, %r2728, %r2740;
	or.b32  	%r2742, %r2741, %r2739;
	shf.l.wrap.b32 	%r2743, %r2737, %r2737, 5;
	add.s32 	%r2744, %r2743, %r2715;
	add.s32 	%r2745, %r2744, %r2742;
	add.s32 	%r2746, %r2745, %r2718;
	add.s32 	%r2747, %r2746, 1518500249;
	shf.l.wrap.b32 	%r2748, %r2727, %r2727, 30;
	and.b32  	%r2749, %r2748, %r2737;
	not.b32 	%r2750, %r2737;
	and.b32  	%r2751, %r2738, %r2750;
	or.b32  	%r2752, %r2751, %r2749;
	shf.l.wrap.b32 	%r2753, %r2747, %r2747, 5;
	add.s32 	%r2754, %r2753, %r2728;
	add.s32 	%r2755, %r2754, %r2752;
	add.s32 	%r2756, %r2755, %r2719;
	add.s32 	%r2757, %r2756, 1518500249;
	shf.l.wrap.b32 	%r2758, %r2737, %r2737, 30;
	ld.local.v4.u32 	{%r2759, %r2760, %r2761, %r2762}, [%rd3+32];
	and.b32  	%r2763, %r2758, %r2747;
	not.b32 	%r2764, %r2747;
	and.b32  	%r2765, %r2748, %r2764;
	or.b32  	%r2766, %r2765, %r2763;
	shf.l.wrap.b32 	%r2767, %r2757, %r2757, 5;
	add.s32 	%r2768, %r2767, %r2738;
	add.s32 	%r2769, %r2768, %r2766;
	add.s32 	%r2770, %r2769, %r2759;
	add.s32 	%r2771, %r2770, 1518500249;
	shf.l.wrap.b32 	%r2772, %r2747, %r2747, 30;
	and.b32  	%r2773, %r2772, %r2757;
	not.b32 	%r2774, %r2757;
	and.b32  	%r2775, %r2758, %r2774;
	or.b32  	%r2776, %r2775, %r2773;
	shf.l.wrap.b32 	%r2777, %r2771, %r2771, 5;
	add.s32 	%r2778, %r2777, %r2748;
	add.s32 	%r2779, %r2778, %r2776;
	add.s32 	%r2780, %r2779, %r2760;
	add.s32 	%r2781, %r2780, 1518500249;
	shf.l.wrap.b32 	%r2782, %r2757, %r2757, 30;
	and.b32  	%r2783, %r2782, %r2771;
	not.b32 	%r2784, %r2771;
	and.b32  	%r2785, %r2772, %r2784;
	or.b32  	%r2786, %r2785, %r2783;
	shf.l.wrap.b32 	%r2787, %r2781, %r2781, 5;
	add.s32 	%r2788, %r2787, %r2758;
	add.s32 	%r2789, %r2788, %r2786;
	add.s32 	%r2790, %r2789, %r2761;
	add.s32 	%r2791, %r2790, 1518500249;
	shf.l.wrap.b32 	%r2792, %r2771, %r2771, 30;
	and.b32  	%r2793, %r2792, %r2781;
	not.b32 	%r2794, %r2781;
	and.b32  	%r2795, %r2782, %r2794;
	or.b32  	%r2796, %r2795, %r2793;
	shf.l.wrap.b32 	%r2797, %r2791, %r2791, 5;
	add.s32 	%r2798, %r2797, %r2772;
	add.s32 	%r2799, %r2798, %r2796;
	add.s32 	%r2800, %r2799, %r2762;
	add.s32 	%r2801, %r2800, 1518500249;
	shf.l.wrap.b32 	%r2802, %r2781, %r2781, 30;
	ld.local.v2.u32 	{%r2803, %r2804}, [%rd3+48];
	and.b32  	%r2805, %r2802, %r2791;
	not.b32 	%r2806, %r2791;
	and.b32  	%r2807, %r2792, %r2806;
	or.b32  	%r2808, %r2807, %r2805;
	shf.l.wrap.b32 	%r2809, %r2801, %r2801, 5;
	add.s32 	%r2810, %r2809, %r2782;
	add.s32 	%r2811, %r2810, %r2808;
	add.s32 	%r2812, %r2811, %r2803;
	add.s32 	%r2813, %r2812, 1518500249;
	shf.l.wrap.b32 	%r2814, %r2791, %r2791, 30;
	and.b32  	%r2815, %r2814, %r2801;
	not.b32 	%r2816, %r2801;
	and.b32  	%r2817, %r2802, %r2816;
	or.b32  	%r2818, %r2817, %r2815;
	shf.l.wrap.b32 	%r2819, %r2813, %r2813, 5;
	add.s32 	%r2820, %r2819, %r2792;
	add.s32 	%r2821, %r2820, %r2818;
	add.s32 	%r2822, %r2821, %r2804;
	add.s32 	%r2823, %r2822, 1518500249;
	shf.l.wrap.b32 	%r2824, %r2801, %r2801, 30;
	and.b32  	%r2825, %r2824, %r2813;
	not.b32 	%r2826, %r2813;
	and.b32  	%r2827, %r2814, %r2826;
	or.b32  	%r2828, %r2827, %r2825;
	shf.l.wrap.b32 	%r2829, %r2823, %r2823, 5;
	add.s32 	%r2830, %r2829, %r2802;
	add.s32 	%r2831, %r2830, %r2828;
	add.s32 	%r2832, %r2831, %r2688;
	add.s32 	%r2833, %r2832, 1518500249;
	shf.l.wrap.b32 	%r2834, %r2813, %r2813, 30;
	and.b32  	%r2835, %r2834, %r2823;
	not.b32 	%r2836, %r2823;
	and.b32  	%r2837, %r2824, %r2836;
	or.b32  	%r2838, %r2837, %r2835;
	shf.l.wrap.b32 	%r2839, %r2833, %r2833, 5;
	add.s32 	%r2840, %r2839, %r2814;
	add.s32 	%r2841, %r2840, %r2838;
	add.s32 	%r2842, %r2841, %r2689;
	add.s32 	%r2843, %r2842, 1518500249;
	shf.l.wrap.b32 	%r2844, %r2823, %r2823, 30;
	xor.b32  	%r2845, %r2759, %r2804;
	xor.b32  	%r2846, %r2845, %r2692;
	xor.b32  	%r2847, %r2846, %r2690;
	shf.l.wrap.b32 	%r2848, %r2847, %r2847, 1;
	and.b32  	%r2849, %r2844, %r2833;
	not.b32 	%r2850, %r2833;
	and.b32  	%r2851, %r2834, %r2850;
	or.b32  	%r2852, %r2851, %r2849;
	shf.l.wrap.b32 	%r2853, %r2843, %r2843, 5;
	add.s32 	%r2854, %r2853, %r2824;
	add.s32 	%r2855, %r2854, %r2852;
	add.s32 	%r2856, %r2855, %r2848;
	add.s32 	%r2857, %r2856, 1518500249;
	shf.l.wrap.b32 	%r2858, %r2833, %r2833, 30;
	xor.b32  	%r2859, %r2760, %r2688;
	xor.b32  	%r2860, %r2859, %r2693;
	xor.b32  	%r2861, %r2860, %r2691;
	shf.l.wrap.b32 	%r2862, %r2861, %r2861, 1;
	and.b32  	%r2863, %r2858, %r2843;
	not.b32 	%r2864, %r2843;
	and.b32  	%r2865, %r2844, %r2864;
	or.b32  	%r2866, %r2865, %r2863;
	shf.l.wrap.b32 	%r2867, %r2857, %r2857, 5;
	add.s32 	%r2868, %r2867, %r2834;
	add.s32 	%r2869, %r2868, %r2866;
	add.s32 	%r2870, %r2869, %r2862;
	add.s32 	%r2871, %r2870, 1518500249;
	shf.l.wrap.b32 	%r2872, %r2843, %r2843, 30;
	xor.b32  	%r2873, %r2761, %r2689;
	xor.b32  	%r2874, %r2873, %r2716;
	xor.b32  	%r2875, %r2874, %r2692;
	shf.l.wrap.b32 	%r2876, %r2875, %r2875, 1;
	and.b32  	%r2877, %r2872, %r2857;
	not.b32 	%r2878, %r2857;
	and.b32  	%r2879, %r2858, %r2878;
	or.b32  	%r2880, %r2879, %r2877;
	shf.l.wrap.b32 	%r2881, %r2871, %r2871, 5;
	add.s32 	%r2882, %r2881, %r2844;
	add.s32 	%r2883, %r2882, %r2880;
	add.s32 	%r2884, %r2883, %r2876;
	add.s32 	%r2885, %r2884, 1518500249;
	shf.l.wrap.b32 	%r2886, %r2857, %r2857, 30;
	xor.b32  	%r2887, %r2762, %r2848;
	xor.b32  	%r2888, %r2887, %r2717;
	xor.b32  	%r2889, %r2888, %r2693;
	shf.l.wrap.b32 	%r2890, %r2889, %r2889, 1;
	and.b32  	%r2891, %r2886, %r2871;
	not.b32 	%r2892, %r2871;
	and.b32  	%r2893, %r2872, %r2892;
	or.b32  	%r2894, %r2893, %r2891;
	shf.l.wrap.b32 	%r2895, %r2885, %r2885, 5;
	add.s32 	%r2896, %r2895, %r2858;
	add.s32 	%r2897, %r2896, %r2894;
	add.s32 	%r2898, %r2897, %r2890;
	add.s32 	%r2899, %r2898, 1518500249;
	shf.l.wrap.b32 	%r2900, %r2871, %r2871, 30;
	xor.b32  	%r2901, %r2803, %r2862;
	xor.b32  	%r2902, %r2901, %r2718;
	xor.b32  	%r2903, %r2902, %r2716;
	shf.l.wrap.b32 	%r2904, %r2903, %r2903, 1;
	xor.b32  	%r2905, %r2900, %r2885;
	xor.b32  	%r2906, %r2905, %r2886;
	shf.l.wrap.b32 	%r2907, %r2899, %r2899, 5;
	add.s32 	%r2908, %r2907, %r2906;
	add.s32 	%r2909, %r2908, %r2872;
	add.s32 	%r2910, %r2909, %r2904;
	add.s32 	%r2911, %r2910, 1859775393;
	shf.l.wrap.b32 	%r2912, %r2885, %r2885, 30;
	xor.b32  	%r2913, %r2804, %r2876;
	xor.b32  	%r2914, %r2913, %r2719;
	xor.b32  	%r2915, %r2914, %r2717;
	shf.l.wrap.b32 	%r2916, %r2915, %r2915, 1;
	xor.b32  	%r2917, %r2912, %r2899;
	xor.b32  	%r2918, %r2917, %r2900;
	shf.l.wrap.b32 	%r2919, %r2911, %r2911, 5;
	add.s32 	%r2920, %r2919, %r2918;
	add.s32 	%r2921, %r2920, %r2886;
	add.s32 	%r2922, %r2921, %r2916;
	add.s32 	%r2923, %r2922, 1859775393;
	shf.l.wrap.b32 	%r2924, %r2899, %r2899, 30;
	xor.b32  	%r2925, %r2890, %r2688;
	xor.b32  	%r2926, %r2925, %r2759;
	xor.b32  	%r2927, %r2926, %r2718;
	shf.l.wrap.b32 	%r2928, %r2927, %r2927, 1;
	xor.b32  	%r2929, %r2924, %r2911;
	xor.b32  	%r2930, %r2929, %r2912;
	shf.l.wrap.b32 	%r2931, %r2923, %r2923, 5;
	add.s32 	%r2932, %r2931, %r2930;
	add.s32 	%r2933, %r2932, %r2900;
	add.s32 	%r2934, %r2933, %r2928;
	add.s32 	%r2935, %r2934, 1859775393;
	shf.l.wrap.b32 	%r2936, %r2911, %r2911, 30;
	xor.b32  	%r2937, %r2904, %r2689;
	xor.b32  	%r2938, %r2937, %r2760;
	xor.b32  	%r2939, %r2938, %r2719;
	shf.l.wrap.b32 	%r2940, %r2939, %r2939, 1;
	xor.b32  	%r2941, %r2936, %r2923;
	xor.b32  	%r2942, %r2941, %r2924;
	shf.l.wrap.b32 	%r2943, %r2935, %r2935, 5;
	add.s32 	%r2944, %r2943, %r2942;
	add.s32 	%r2945, %r2944, %r2912;
	add.s32 	%r2946, %r2945, %r2940;
	add.s32 	%r2947, %r2946, 1859775393;
	shf.l.wrap.b32 	%r2948, %r2923, %r2923, 30;
	xor.b32  	%r2949, %r2848, %r2916;
	xor.b32  	%r2950, %r2949, %r2761;
	xor.b32  	%r2951, %r2950, %r2759;
	shf.l.wrap.b32 	%r2952, %r2951, %r2951, 1;
	xor.b32  	%r2953, %r2948, %r2935;
	xor.b32  	%r2954, %r2953, %r2936;
	shf.l.wrap.b32 	%r2955, %r2947, %r2947, 5;
	add.s32 	%r2956, %r2955, %r2954;
	add.s32 	%r2957, %r2956, %r2924;
	add.s32 	%r2958, %r2957, %r2952;
	add.s32 	%r2959, %r2958, 1859775393;
	shf.l.wrap.b32 	%r2960, %r2935, %r2935, 30;
	xor.b32  	%r2961, %r2862, %r2928;
	xor.b32  	%r2962, %r2961, %r2762;
	xor.b32  	%r2963, %r2962, %r2760;
	shf.l.wrap.b32 	%r2964, %r2963, %r2963, 1;
	xor.b32  	%r2965, %r2960, %r2947;
	xor.b32  	%r2966, %r2965, %r2948;
	shf.l.wrap.b32 	%r2967, %r2959, %r2959, 5;
	add.s32 	%r2968, %r2967, %r2966;
	add.s32 	%r2969, %r2968, %r2936;
	add.s32 	%r2970, %r2969, %r2964;
	add.s32 	%r2971, %r2970, 1859775393;
	shf.l.wrap.b32 	%r2972, %r2947, %r2947, 30;
	xor.b32  	%r2973, %r2876, %r2940;
	xor.b32  	%r2974, %r2973, %r2803;
	xor.b32  	%r2975, %r2974, %r2761;
	shf.l.wrap.b32 	%r2976, %r2975, %r2975, 1;
	xor.b32  	%r2977, %r2972, %r2959;
	xor.b32  	%r2978, %r2977, %r2960;
	shf.l.wrap.b32 	%r2979, %r2971, %r2971, 5;
	add.s32 	%r2980, %r2979, %r2978;
	add.s32 	%r2981, %r2980, %r2948;
	add.s32 	%r2982, %r2981, %r2976;
	add.s32 	%r2983, %r2982, 1859775393;
	shf.l.wrap.b32 	%r2984, %r2959, %r2959, 30;
	xor.b32  	%r2985, %r2890, %r2952;
	xor.b32  	%r2986, %r2985, %r2804;
	xor.b32  	%r2987, %r2986, %r2762;
	shf.l.wrap.b32 	%r2988, %r2987, %r2987, 1;
	xor.b32  	%r2989, %r2984, %r2971;
	xor.b32  	%r2990, %r2989, %r2972;
	shf.l.wrap.b32 	%r2991, %r2983, %r2983, 5;
	add.s32 	%r2992, %r2991, %r2990;
	add.s32 	%r2993, %r2992, %r2960;
	add.s32 	%r2994, %r2993, %r2988;
	add.s32 	%r2995, %r2994, 1859775393;
	shf.l.wrap.b32 	%r2996, %r2971, %r2971, 30;
	xor.b32  	%r2997, %r2904, %r2964;
	xor.b32  	%r2998, %r2997, %r2688;
	xor.b32  	%r2999, %r2998, %r2803;
	shf.l.wrap.b32 	%r3000, %r2999, %r2999, 1;
	xor.b32  	%r3001, %r2996, %r2983;
	xor.b32  	%r3002, %r3001, %r2984;
	shf.l.wrap.b32 	%r3003, %r2995, %r2995, 5;
	add.s32 	%r3004, %r3003, %r3002;
	add.s32 	%r3005, %r3004, %r2972;
	add.s32 	%r3006, %r3005, %r3000;
	add.s32 	%r3007, %r3006, 1859775393;
	shf.l.wrap.b32 	%r3008, %r2983, %r2983, 30;
	xor.b32  	%r3009, %r2916, %r2976;
	xor.b32  	%r3010, %r3009, %r2689;
	xor.b32  	%r3011, %r3010, %r2804;
	shf.l.wrap.b32 	%r3012, %r3011, %r3011, 1;
	xor.b32  	%r3013, %r3008, %r2995;
	xor.b32  	%r3014, %r3013, %r2996;
	shf.l.wrap.b32 	%r3015, %r3007, %r3007, 5;
	add.s32 	%r3016, %r3015, %r3014;
	add.s32 	%r3017, %r3016, %r2984;
	add.s32 	%r3018, %r3017, %r3012;
	add.s32 	%r3019, %r3018, 1859775393;
	shf.l.wrap.b32 	%r3020, %r2995, %r2995, 30;
	xor.b32  	%r3021, %r2928, %r2988;
	xor.b32  	%r3022, %r3021, %r2848;
	xor.b32  	%r3023, %r3022, %r2688;
	shf.l.wrap.b32 	%r3024, %r3023, %r3023, 1;
	xor.b32  	%r3025, %r3020, %r3007;
	xor.b32  	%r3026, %r3025, %r3008;
	shf.l.wrap.b32 	%r3027, %r3019, %r3019, 5;
	add.s32 	%r3028, %r3027, %r3026;
	add.s32 	%r3029, %r3028, %r2996;
	add.s32 	%r3030, %r3029, %r3024;
	add.s32 	%r3031, %r3030, 1859775393;
	shf.l.wrap.b32 	%r3032, %r3007, %r3007, 30;
	xor.b32  	%r3033, %r2940, %r3000;
	xor.b32  	%r3034, %r3033, %r2862;
	xor.b32  	%r3035, %r3034, %r2689;
	shf.l.wrap.b32 	%r3036, %r3035, %r3035, 1;
	xor.b32  	%r3037, %r3032, %r3019;
	xor.b32  	%r3038, %r3037, %r3020;
	shf.l.wrap.b32 	%r3039, %r3031, %r3031, 5;
	add.s32 	%r3040, %r3039, %r3038;
	add.s32 	%r3041, %r3040, %r3008;
	add.s32 	%r3042, %r3041, %r3036;
	add.s32 	%r3043, %r3042, 1859775393;
	shf.l.wrap.b32 	%r3044, %r3019, %r3019, 30;
	xor.b32  	%r3045, %r2952, %r3012;
	xor.b32  	%r3046, %r3045, %r2876;
	xor.b32  	%r3047, %r3046, %r2848;
	shf.l.wrap.b32 	%r3048, %r3047, %r3047, 1;
	xor.b32  	%r3049, %r3044, %r3031;
	xor.b32  	%r3050, %r3049, %r3032;
	shf.l.wrap.b32 	%r3051, %r3043, %r3043, 5;
	add.s32 	%r3052, %r3051, %r3050;
	add.s32 	%r3053, %r3052, %r3020;
	add.s32 	%r3054, %r3053, %r3048;
	add.s32 	%r3055, %r3054, 1859775393;
	shf.l.wrap.b32 	%r3056, %r3031, %r3031, 30;
	xor.b32  	%r3057, %r2964, %r3024;
	xor.b32  	%r3058, %r3057, %r2890;
	xor.b32  	%r3059, %r3058, %r2862;
	shf.l.wrap.b32 	%r3060, %r3059, %r3059, 1;
	xor.b32  	%r3061, %r3056, %r3043;
	xor.b32  	%r3062, %r3061, %r3044;
	shf.l.wrap.b32 	%r3063, %r3055, %r3055, 5;
	add.s32 	%r3064, %r3063, %r3062;
	add.s32 	%r3065, %r3064, %r3032;
	add.s32 	%r3066, %r3065, %r3060;
	add.s32 	%r3067, %r3066, 1859775393;
	shf.l.wrap.b32 	%r3068, %r3043, %r3043, 30;
	xor.b32  	%r3069, %r2976, %r3036;
	xor.b32  	%r3070, %r3069, %r2904;
	xor.b32  	%r3071, %r3070, %r2876;
	shf.l.wrap.b32 	%r3072, %r3071, %r3071, 1;
	xor.b32  	%r3073, %r3068, %r3055;
	xor.b32  	%r3074, %r3073, %r3056;
	shf.l.wrap.b32 	%r3075, %r3067, %r3067, 5;
	add.s32 	%r3076, %r3075, %r3074;
	add.s32 	%r3077, %r3076, %r3044;
	add.s32 	%r3078, %r3077, %r3072;
	add.s32 	%r3079, %r3078, 1859775393;
	shf.l.wrap.b32 	%r3080, %r3055, %r3055, 30;
	xor.b32  	%r3081, %r2988, %r3048;
	xor.b32  	%r3082, %r3081, %r2916;
	xor.b32  	%r3083, %r3082, %r2890;
	shf.l.wrap.b32 	%r3084, %r3083, %r3083, 1;
	xor.b32  	%r3085, %r3080, %r3067;
	xor.b32  	%r3086, %r3085, %r3068;
	shf.l.wrap.b32 	%r3087, %r3079, %r3079, 5;
	add.s32 	%r3088, %r3087, %r3086;
	add.s32 	%r3089, %r3088, %r3056;
	add.s32 	%r3090, %r3089, %r3084;
	add.s32 	%r3091, %r3090, 1859775393;
	shf.l.wrap.b32 	%r3092, %r3067, %r3067, 30;
	xor.b32  	%r3093, %r3000, %r3060;
	xor.b32  	%r3094, %r3093, %r2928;
	xor.b32  	%r3095, %r3094, %r2904;
	shf.l.wrap.b32 	%r3096, %r3095, %r3095, 1;
	xor.b32  	%r3097, %r3092, %r3079;
	xor.b32  	%r3098, %r3097, %r3080;
	shf.l.wrap.b32 	%r3099, %r3091, %r3091, 5;
	add.s32 	%r3100, %r3099, %r3098;
	add.s32 	%r3101, %r3100, %r3068;
	add.s32 	%r3102, %r3101, %r3096;
	add.s32 	%r3103, %r3102, 1859775393;
	shf.l.wrap.b32 	%r3104, %r3079, %r3079, 30;
	xor.b32  	%r3105, %r3012, %r3072;
	xor.b32  	%r3106, %r3105, %r2940;
	xor.b32  	%r3107, %r3106, %r2916;
	shf.l.wrap.b32 	%r3108, %r3107, %r3107, 1;
	xor.b32  	%r3109, %r3104, %r3091;
	xor.b32  	%r3110, %r3109, %r3092;
	shf.l.wrap.b32 	%r3111, %r3103, %r3103, 5;
	add.s32 	%r3112, %r3111, %r3110;
	add.s32 	%r3113, %r3112, %r3080;
	add.s32 	%r3114, %r3113, %r3108;
	add.s32 	%r3115, %r3114, 1859775393;
	shf.l.wrap.b32 	%r3116, %r3091, %r3091, 30;
	xor.b32  	%r3117, %r3024, %r3084;
	xor.b32  	%r3118, %r3117, %r2952;
	xor.b32  	%r3119, %r3118, %r2928;
	shf.l.wrap.b32 	%r3120, %r3119, %r3119, 1;
	xor.b32  	%r3121, %r3116, %r3103;
	xor.b32  	%r3122, %r3121, %r3104;
	shf.l.wrap.b32 	%r3123, %r3115, %r3115, 5;
	add.s32 	%r3124, %r3123, %r3122;
	add.s32 	%r3125, %r3124, %r3092;
	add.s32 	%r3126, %r3125, %r3120;
	add.s32 	%r3127, %r3126, 1859775393;
	shf.l.wrap.b32 	%r3128, %r3103, %r3103, 30;
	xor.b32  	%r3129, %r3036, %r3096;
	xor.b32  	%r3130, %r3129, %r2964;
	xor.b32  	%r3131, %r3130, %r2940;
	shf.l.wrap.b32 	%r3132, %r3131, %r3131, 1;
	xor.b32  	%r3133, %r3128, %r3115;
	xor.b32  	%r3134, %r3133, %r3116;
	shf.l.wrap.b32 	%r3135, %r3127, %r3127, 5;
	add.s32 	%r3136, %r3135, %r3134;
	add.s32 	%r3137, %r3136, %r3104;
	add.s32 	%r3138, %r3137, %r3132;
	add.s32 	%r3139, %r3138, 1859775393;
	shf.l.wrap.b32 	%r3140, %r3115, %r3115, 30;
	xor.b32  	%r3141, %r3048, %r3108;
	xor.b32  	%r3142, %r3141, %r2976;
	xor.b32  	%r3143, %r3142, %r2952;
	shf.l.wrap.b32 	%r3144, %r3143, %r3143, 1;
	or.b32  	%r3145, %r3128, %r3140;
	and.b32  	%r3146, %r3145, %r3127;
	and.b32  	%r3147, %r3128, %r3140;
	or.b32  	%r3148, %r3146, %r3147;
	shf.l.wrap.b32 	%r3149, %r3139, %r3139, 5;
	add.s32 	%r3150, %r3149, %r3116;
	add.s32 	%r3151, %r3150, %r3148;
	add.s32 	%r3152, %r3151, %r3144;
	add.s32 	%r3153, %r3152, -1894007588;
	shf.l.wrap.b32 	%r3154, %r3127, %r3127, 30;
	xor.b32  	%r3155, %r3060, %r3120;
	xor.b32  	%r3156, %r3155, %r2988;
	xor.b32  	%r3157, %r3156, %r2964;
	shf.l.wrap.b32 	%r3158, %r3157, %r3157, 1;
	or.b32  	%r3159, %r3140, %r3154;
	and.b32  	%r3160, %r3159, %r3139;
	and.b32  	%r3161, %r3140, %r3154;
	or.b32  	%r3162, %r3160, %r3161;
	shf.l.wrap.b32 	%r3163, %r3153, %r3153, 5;
	add.s32 	%r3164, %r3163, %r3128;
	add.s32 	%r3165, %r3164, %r3162;
	add.s32 	%r3166, %r3165, %r3158;
	add.s32 	%r3167, %r3166, -1894007588;
	shf.l.wrap.b32 	%r3168, %r3139, %r3139, 30;
	xor.b32  	%r3169, %r3072, %r3132;
	xor.b32  	%r3170, %r3169, %r3000;
	xor.b32  	%r3171, %r3170, %r2976;
	shf.l.wrap.b32 	%r3172, %r3171, %r3171, 1;
	or.b32  	%r3173, %r3154, %r3168;
	and.b32  	%r3174, %r3173, %r3153;
	and.b32  	%r3175, %r3154, %r3168;
	or.b32  	%r3176, %r3174, %r3175;
	shf.l.wrap.b32 	%r3177, %r3167, %r3167, 5;
	add.s32 	%r3178, %r3177, %r3140;
	add.s32 	%r3179, %r3178, %r3176;
	add.s32 	%r3180, %r3179, %r3172;
	add.s32 	%r3181, %r3180, -1894007588;
	shf.l.wrap.b32 	%r3182, %r3153, %r3153, 30;
	xor.b32  	%r3183, %r3084, %r3144;
	xor.b32  	%r3184, %r3183, %r3012;
	xor.b32  	%r3185, %r3184, %r2988;
	shf.l.wrap.b32 	%r3186, %r3185, %r3185, 1;
	or.b32  	%r3187, %r3168, %r3182;
	and.b32  	%r3188, %r3187, %r3167;
	and.b32  	%r3189, %r3168, %r3182;
	or.b32  	%r3190, %r3188, %r3189;
	shf.l.wrap.b32 	%r3191, %r3181, %r3181, 5;
	add.s32 	%r3192, %r3191, %r3154;
	add.s32 	%r3193, %r3192, %r3190;
	add.s32 	%r3194, %r3193, %r3186;
	add.s32 	%r3195, %r3194, -1894007588;
	shf.l.wrap.b32 	%r3196, %r3167, %r3167, 30;
	xor.b32  	%r3197, %r3096, %r3158;
	xor.b32  	%r3198, %r3197, %r3024;
	xor.b32  	%r3199, %r3198, %r3000;
	shf.l.wrap.b32 	%r3200, %r3199, %r3199, 1;
	or.b32  	%r3201, %r3182, %r3196;
	and.b32  	%r3202, %r3201, %r3181;
	and.b32  	%r3203, %r3182, %r3196;
	or.b32  	%r3204, %r3202, %r3203;
	shf.l.wrap.b32 	%r3205, %r3195, %r3195, 5;
	add.s32 	%r3206, %r3205, %r3168;
	add.s32 	%r3207, %r3206, %r3204;
	add.s32 	%r3208, %r3207, %r3200;
	add.s32 	%r3209, %r3208, -1894007588;
	shf.l.wrap.b32 	%r3210, %r3181, %r3181, 30;
	xor.b32  	%r3211, %r3108, %r3172;
	xor.b32  	%r3212, %r3211, %r3036;
	xor.b32  	%r3213, %r3212, %r3012;
	shf.l.wrap.b32 	%r3214, %r3213, %r3213, 1;
	or.b32  	%r3215, %r3196, %r3210;
	and.b32  	%r3216, %r3215, %r3195;
	and.b32  	%r3217, %r3196, %r3210;
	or.b32  	%r3218, %r3216, %r3217;
	shf.l.wrap.b32 	%r3219, %r3209, %r3209, 5;
	add.s32 	%r3220, %r3219, %r3182;
	add.s32 	%r3221, %r3220, %r3218;
	add.s32 	%r3222, %r3221, %r3214;
	add.s32 	%r3223, %r3222, -1894007588;
	shf.l.wrap.b32 	%r3224, %r3195, %r3195, 30;
	xor.b32  	%r3225, %r3120, %r3186;
	xor.b32  	%r3226, %r3225, %r3048;
	xor.b32  	%r3227, %r3226, %r3024;
	shf.l.wrap.b32 	%r3228, %r3227, %r3227, 1;
	or.b32  	%r3229, %r3210, %r3224;
	and.b32  	%r3230, %r3229, %r3209;
	and.b32  	%r3231, %r3210, %r3224;
	or.b32  	%r3232, %r3230, %r3231;
	shf.l.wrap.b32 	%r3233, %r3223, %r3223, 5;
	add.s32 	%r3234, %r3233, %r3196;
	add.s32 	%r3235, %r3234, %r3232;
	add.s32 	%r3236, %r3235, %r3228;
	add.s32 	%r3237, %r3236, -1894007588;
	shf.l.wrap.b32 	%r3238, %r3209, %r3209, 30;
	xor.b32  	%r3239, %r3132, %r3200;
	xor.b32  	%r3240, %r3239, %r3060;
	xor.b32  	%r3241, %r3240, %r3036;
	shf.l.wrap.b32 	%r3242, %r3241, %r3241, 1;
	or.b32  	%r3243, %r3224, %r3238;
	and.b32  	%r3244, %r3243, %r3223;
	and.b32  	%r3245, %r3224, %r3238;
	or.b32  	%r3246, %r3244, %r3245;
	shf.l.wrap.b32 	%r3247, %r3237, %r3237, 5;
	add.s32 	%r3248, %r3247, %r3210;
	add.s32 	%r3249, %r3248, %r3246;
	add.s32 	%r3250, %r3249, %r3242;
	add.s32 	%r3251, %r3250, -1894007588;
	shf.l.wrap.b32 	%r3252, %r3223, %r3223, 30;
	xor.b32  	%r3253, %r3144, %r3214;
	xor.b32  	%r3254, %r3253, %r3072;
	xor.b32  	%r3255, %r3254, %r3048;
	shf.l.wrap.b32 	%r3256, %r3255, %r3255, 1;
	or.b32  	%r3257, %r3238, %r3252;
	and.b32  	%r3258, %r3257, %r3237;
	and.b32  	%r3259, %r3238, %r3252;
	or.b32  	%r3260, %r3258, %r3259;
	shf.l.wrap.b32 	%r3261, %r3251, %r3251, 5;
	add.s32 	%r3262, %r3261, %r3224;
	add.s32 	%r3263, %r3262, %r3260;
	add.s32 	%r3264, %r3263, %r3256;
	add.s32 	%r3265, %r3264, -1894007588;
	shf.l.wrap.b32 	%r3266, %r3237, %r3237, 30;
	xor.b32  	%r3267, %r3158, %r3228;
	xor.b32  	%r3268, %r3267, %r3084;
	xor.b32  	%r3269, %r3268, %r3060;
	shf.l.wrap.b32 	%r3270, %r3269, %r3269, 1;
	or.b32  	%r3271, %r3252, %r3266;
	and.b32  	%r3272, %r3271, %r3251;
	and.b32  	%r3273, %r3252, %r3266;
	or.b32  	%r3274, %r3272, %r3273;
	shf.l.wrap.b32 	%r3275, %r3265, %r3265, 5;
	add.s32 	%r3276, %r3275, %r3238;
	add.s32 	%r3277, %r3276, %r3274;
	add.s32 	%r3278, %r3277, %r3270;
	add.s32 	%r3279, %r3278, -1894007588;
	shf.l.wrap.b32 	%r3280, %r3251, %r3251, 30;
	xor.b32  	%r3281, %r3172, %r3242;
	xor.b32  	%r3282, %r3281, %r3096;
	xor.b32  	%r3283, %r3282, %r3072;
	shf.l.wrap.b32 	%r3284, %r3283, %r3283, 1;
	or.b32  	%r3285, %r3266, %r3280;
	and.b32  	%r3286, %r3285, %r3265;
	and.b32  	%r3287, %r3266, %r3280;
	or.b32  	%r3288, %r3286, %r3287;
	shf.l.wrap.b32 	%r3289, %r3279, %r3279, 5;
	add.s32 	%r3290, %r3289, %r3252;
	add.s32 	%r3291, %r3290, %r3288;
	add.s32 	%r3292, %r3291, %r3284;
	add.s32 	%r3293, %r3292, -1894007588;
	shf.l.wrap.b32 	%r3294, %r3265, %r3265, 30;
	xor.b32  	%r3295, %r3186, %r3256;
	xor.b32  	%r3296, %r3295, %r3108;
	xor.b32  	%r3297, %r3296, %r3084;
	shf.l.wrap.b32 	%r3298, %r3297, %r3297, 1;
	or.b32  	%r3299, %r3280, %r3294;
	and.b32  	%r3300, %r3299, %r3279;
	and.b32  	%r3301, %r3280, %r3294;
	or.b32  	%r3302, %r3300, %r3301;
	shf.l.wrap.b32 	%r3303, %r3293, %r3293, 5;
	add.s32 	%r3304, %r3303, %r3266;
	add.s32 	%r3305, %r3304, %r3302;
	add.s32 	%r3306, %r3305, %r3298;
	add.s32 	%r3307, %r3306, -1894007588;
	shf.l.wrap.b32 	%r3308, %r3279, %r3279, 30;
	xor.b32  	%r3309, %r3200, %r3270;
	xor.b32  	%r3310, %r3309, %r3120;
	xor.b32  	%r3311, %r3310, %r3096;
	shf.l.wrap.b32 	%r3312, %r3311, %r3311, 1;
	or.b32  	%r3313, %r3294, %r3308;
	and.b32  	%r3314, %r3313, %r3293;
	and.b32  	%r3315, %r3294, %r3308;
	or.b32  	%r3316, %r3314, %r3315;
	shf.l.wrap.b32 	%r3317, %r3307, %r3307, 5;
	add.s32 	%r3318, %r3317, %r3280;
	add.s32 	%r3319, %r3318, %r3316;
	add.s32 	%r3320, %r3319, %r3312;
	add.s32 	%r3321, %r3320, -1894007588;
	shf.l.wrap.b32 	%r3322, %r3293, %r3293, 30;
	xor.b32  	%r3323, %r3214, %r3284;
	xor.b32  	%r3324, %r3323, %r3132;
	xor.b32  	%r3325, %r3324, %r3108;
	shf.l.wrap.b32 	%r3326, %r3325, %r3325, 1;
	or.b32  	%r3327, %r3308, %r3322;
	and.b32  	%r3328, %r3327, %r3307;
	and.b32  	%r3329, %r3308, %r3322;
	or.b32  	%r3330, %r3328, %r3329;
	shf.l.wrap.b32 	%r3331, %r3321, %r3321, 5;
	add.s32 	%r3332, %r3331, %r3294;
	add.s32 	%r3333, %r3332, %r3330;
	add.s32 	%r3334, %r3333, %r3326;
	add.s32 	%r3335, %r3334, -1894007588;
	shf.l.wrap.b32 	%r3336, %r3307, %r3307, 30;
	xor.b32  	%r3337, %r3228, %r3298;
	xor.b32  	%r3338, %r3337, %r3144;
	xor.b32  	%r3339, %r3338, %r3120;
	shf.l.wrap.b32 	%r3340, %r3339, %r3339, 1;
	or.b32  	%r3341, %r3322, %r3336;
	and.b32  	%r3342, %r3341, %r3321;
	and.b32  	%r3343, %r3322, %r3336;
	or.b32  	%r3344, %r3342, %r3343;
	shf.l.wrap.b32 	%r3345, %r3335, %r3335, 5;
	add.s32 	%r3346, %r3345, %r3308;
	add.s32 	%r3347, %r3346, %r3344;
	add.s32 	%r3348, %r3347, %r3340;
	add.s32 	%r3349, %r3348, -1894007588;
	shf.l.wrap.b32 	%r3350, %r3321, %r3321, 30;
	xor.b32  	%r3351, %r3242, %r3312;
	xor.b32  	%r3352, %r3351, %r3158;
	xor.b32  	%r3353, %r3352, %r3132;
	shf.l.wrap.b32 	%r3354, %r3353, %r3353, 1;
	or.b32  	%r3355, %r3336, %r3350;
	and.b32  	%r3356, %r3355, %r3335;
	and.b32  	%r3357, %r3336, %r3350;
	or.b32  	%r3358, %r3356, %r3357;
	shf.l.wrap.b32 	%r3359, %r3349, %r3349, 5;
	add.s32 	%r3360, %r3359, %r3322;
	add.s32 	%r3361, %r3360, %r3358;
	add.s32 	%r3362, %r3361, %r3354;
	add.s32 	%r3363, %r3362, -1894007588;
	shf.l.wrap.b32 	%r3364, %r3335, %r3335, 30;
	xor.b32  	%r3365, %r3256, %r3326;
	xor.b32  	%r3366, %r3365, %r3172;
	xor.b32  	%r3367, %r3366, %r3144;
	shf.l.wrap.b32 	%r3368, %r3367, %r3367, 1;
	or.b32  	%r3369, %r3350, %r3364;
	and.b32  	%r3370, %r3369, %r3349;
	and.b32  	%r3371, %r3350, %r3364;
	or.b32  	%r3372, %r3370, %r3371;
	shf.l.wrap.b32 	%r3373, %r3363, %r3363, 5;
	add.s32 	%r3374, %r3373, %r3336;
	add.s32 	%r3375, %r3374, %r3372;
	add.s32 	%r3376, %r3375, %r3368;
	add.s32 	%r3377, %r3376, -1894007588;
	shf.l.wrap.b32 	%r3378, %r3349, %r3349, 30;
	xor.b32  	%r3379, %r3270, %r3340;
	xor.b32  	%r3380, %r3379, %r3186;
	xor.b32  	%r3381, %r3380, %r3158;
	shf.l.wrap.b32 	%r3382, %r3381, %r3381, 1;
	or.b32  	%r3383, %r3364, %r3378;
	and.b32  	%r3384, %r3383, %r3363;
	and.b32  	%r3385, %r3364, %r3378;
	or.b32  	%r3386, %r3384, %r3385;
	shf.l.wrap.b32 	%r3387, %r3377, %r3377, 5;
	add.s32 	%r3388, %r3387, %r3350;
	add.s32 	%r3389, %r3388, %r3386;
	add.s32 	%r3390, %r3389, %r3382;
	add.s32 	%r3391, %r3390, -1894007588;
	shf.l.wrap.b32 	%r3392, %r3363, %r3363, 30;
	xor.b32  	%r3393, %r3284, %r3354;
	xor.b32  	%r3394, %r3393, %r3200;
	xor.b32  	%r3395, %r3394, %r3172;
	shf.l.wrap.b32 	%r3396, %r3395, %r3395, 1;
	or.b32  	%r3397, %r3378, %r3392;
	and.b32  	%r3398, %r3397, %r3377;
	and.b32  	%r3399, %r3378, %r3392;
	or.b32  	%r3400, %r3398, %r3399;
	shf.l.wrap.b32 	%r3401, %r3391, %r3391, 5;
	add.s32 	%r3402, %r3401, %r3364;
	add.s32 	%r3403, %r3402, %r3400;
	add.s32 	%r3404, %r3403, %r3396;
	add.s32 	%r3405, %r3404, -1894007588;
	shf.l.wrap.b32 	%r3406, %r3377, %r3377, 30;
	xor.b32  	%r3407, %r3298, %r3368;
	xor.b32  	%r3408, %r3407, %r3214;
	xor.b32  	%r3409, %r3408, %r3186;
	shf.l.wrap.b32 	%r3410, %r3409, %r3409, 1;
	or.b32  	%r3411, %r3392, %r3406;
	and.b32  	%r3412, %r3411, %r3391;
	and.b32  	%r3413, %r3392, %r3406;
	or.b32  	%r3414, %r3412, %r3413;
	shf.l.wrap.b32 	%r3415, %r3405, %r3405, 5;
	add.s32 	%r3416, %r3415, %r3378;
	add.s32 	%r3417, %r3416, %r3414;
	add.s32 	%r3418, %r3417, %r3410;
	add.s32 	%r3419, %r3418, -1894007588;
	shf.l.wrap.b32 	%r3420, %r3391, %r3391, 30;
	xor.b32  	%r3421, %r3312, %r3382;
	xor.b32  	%r3422, %r3421, %r3228;
	xor.b32  	%r3423, %r3422, %r3200;
	shf.l.wrap.b32 	%r3424, %r3423, %r3423, 1;
	xor.b32  	%r3425, %r3420, %r3405;
	xor.b32  	%r3426, %r3425, %r3406;
	shf.l.wrap.b32 	%r3427, %r3419, %r3419, 5;
	add.s32 	%r3428, %r3427, %r3426;
	add.s32 	%r3429, %r3428, %r3392;
	add.s32 	%r3430, %r3429, %r3424;
	add.s32 	%r3431, %r3430, -899497514;
	shf.l.wrap.b32 	%r3432, %r3405, %r3405, 30;
	xor.b32  	%r3433, %r3326, %r3396;
	xor.b32  	%r3434, %r3433, %r3242;
	xor.b32  	%r3435, %r3434, %r3214;
	shf.l.wrap.b32 	%r3436, %r3435, %r3435, 1;
	xor.b32  	%r3437, %r3432, %r3419;
	xor.b32  	%r3438, %r3437, %r3420;
	shf.l.wrap.b32 	%r3439, %r3431, %r3431, 5;
	add.s32 	%r3440, %r3439, %r3438;
	add.s32 	%r3441, %r3440, %r3406;
	add.s32 	%r3442, %r3441, %r3436;
	add.s32 	%r3443, %r3442, -899497514;
	shf.l.wrap.b32 	%r3444, %r3419, %r3419, 30;
	xor.b32  	%r3445, %r3340, %r3410;
	xor.b32  	%r3446, %r3445, %r3256;
	xor.b32  	%r3447, %r3446, %r3228;
	shf.l.wrap.b32 	%r3448, %r3447, %r3447, 1;
	xor.b32  	%r3449, %r3444, %r3431;
	xor.b32  	%r3450, %r3449, %r3432;
	shf.l.wrap.b32 	%r3451, %r3443, %r3443, 5;
	add.s32 	%r3452, %r3451, %r3450;
	add.s32 	%r3453, %r3452, %r3420;
	add.s32 	%r3454, %r3453, %r3448;
	add.s32 	%r3455, %r3454, -899497514;
	shf.l.wrap.b32 	%r3456, %r3431, %r3431, 30;
	xor.b32  	%r3457, %r3354, %r3424;
	xor.b32  	%r3458, %r3457, %r3270;
	xor.b32  	%r3459, %r3458, %r3242;
	shf.l.wrap.b32 	%r3460, %r3459, %r3459, 1;
	xor.b32  	%r3461, %r3456, %r3443;
	xor.b32  	%r3462, %r3461, %r3444;
	shf.l.wrap.b32 	%r3463, %r3455, %r3455, 5;
	add.s32 	%r3464, %r3463, %r3462;
	add.s32 	%r3465, %r3464, %r3432;
	add.s32 	%r3466, %r3465, %r3460;
	add.s32 	%r3467, %r3466, -899497514;
	shf.l.wrap.b32 	%r3468, %r3443, %r3443, 30;
	xor.b32  	%r3469, %r3368, %r3436;
	xor.b32  	%r3470, %r3469, %r3284;
	xor.b32  	%r3471, %r3470, %r3256;
	shf.l.wrap.b32 	%r3472, %r3471, %r3471, 1;
	xor.b32  	%r3473, %r3468, %r3455;
	xor.b32  	%r3474, %r3473, %r3456;
	shf.l.wrap.b32 	%r3475, %r3467, %r3467, 5;
	add.s32 	%r3476, %r3475, %r3474;
	add.s32 	%r3477, %r3476, %r3444;
	add.s32 	%r3478, %r3477, %r3472;
	add.s32 	%r3479, %r3478, -899497514;
	shf.l.wrap.b32 	%r3480, %r3455, %r3455, 30;
	xor.b32  	%r3481, %r3382, %r3448;
	xor.b32  	%r3482, %r3481, %r3298;
	xor.b32  	%r3483, %r3482, %r3270;
	shf.l.wrap.b32 	%r3484, %r3483, %r3483, 1;
	xor.b32  	%r3485, %r3480, %r3467;
	xor.b32  	%r3486, %r3485, %r3468;
	shf.l.wrap.b32 	%r3487, %r3479, %r3479, 5;
	add.s32 	%r3488, %r3487, %r3486;
	add.s32 	%r3489, %r3488, %r3456;
	add.s32 	%r3490, %r3489, %r3484;
	add.s32 	%r3491, %r3490, -899497514;
	shf.l.wrap.b32 	%r3492, %r3467, %r3467, 30;
	xor.b32  	%r3493, %r3396, %r3460;
	xor.b32  	%r3494, %r3493, %r3312;
	xor.b32  	%r3495, %r3494, %r3284;
	shf.l.wrap.b32 	%r3496, %r3495, %r3495, 1;
	xor.b32  	%r3497, %r3492, %r3479;
	xor.b32  	%r3498, %r3497, %r3480;
	shf.l.wrap.b32 	%r3499, %r3491, %r3491, 5;
	add.s32 	%r3500, %r3499, %r3498;
	add.s32 	%r3501, %r3500, %r3468;
	add.s32 	%r3502, %r3501, %r3496;
	add.s32 	%r3503, %r3502, -899497514;
	shf.l.wrap.b32 	%r3504, %r3479, %r3479, 30;
	xor.b32  	%r3505, %r3410, %r3472;
	xor.b32  	%r3506, %r3505, %r3326;
	xor.b32  	%r3507, %r3506, %r3298;
	shf.l.wrap.b32 	%r3508, %r3507, %r3507, 1;
	xor.b32  	%r3509, %r3504, %r3491;
	xor.b32  	%r3510, %r3509, %r3492;
	shf.l.wrap.b32 	%r3511, %r3503, %r3503, 5;
	add.s32 	%r3512, %r3511, %r3510;
	add.s32 	%r3513, %r3512, %r3480;
	add.s32 	%r3514, %r3513, %r3508;
	add.s32 	%r3515, %r3514, -899497514;
	shf.l.wrap.b32 	%r3516, %r3491, %r3491, 30;
	xor.b32  	%r3517, %r3424, %r3484;
	xor.b32  	%r3518, %r3517, %r3340;
	xor.b32  	%r3519, %r3518, %r3312;
	shf.l.wrap.b32 	%r3520, %r3519, %r3519, 1;
	xor.b32  	%r3521, %r3516, %r3503;
	xor.b32  	%r3522, %r3521, %r3504;
	shf.l.wrap.b32 	%r3523, %r3515, %r3515, 5;
	add.s32 	%r3524, %r3523, %r3522;
	add.s32 	%r3525, %r3524, %r3492;
	add.s32 	%r3526, %r3525, %r3520;
	add.s32 	%r3527, %r3526, -899497514;
	shf.l.wrap.b32 	%r3528, %r3503, %r3503, 30;
	xor.b32  	%r3529, %r3436, %r3496;
	xor.b32  	%r3530, %r3529, %r3354;
	xor.b32  	%r3531, %r3530, %r3326;
	shf.l.wrap.b32 	%r3532, %r3531, %r3531, 1;
	xor.b32  	%r3533, %r3528, %r3515;
	xor.b32  	%r3534, %r3533, %r3516;
	shf.l.wrap.b32 	%r3535, %r3527, %r3527, 5;
	add.s32 	%r3536, %r3535, %r3534;
	add.s32 	%r3537, %r3536, %r3504;
	add.s32 	%r3538, %r3537, %r3532;
	add.s32 	%r3539, %r3538, -899497514;
	shf.l.wrap.b32 	%r3540, %r3515, %r3515, 30;
	xor.b32  	%r3541, %r3448, %r3508;
	xor.b32  	%r3542, %r3541, %r3368;
	xor.b32  	%r3543, %r3542, %r3340;
	shf.l.wrap.b32 	%r3544, %r3543, %r3543, 1;
	xor.b32  	%r3545, %r3540, %r3527;
	xor.b32  	%r3546, %r3545, %r3528;
	shf.l.wrap.b32 	%r3547, %r3539, %r3539, 5;
	add.s32 	%r3548, %r3547, %r3546;
	add.s32 	%r3549, %r3548, %r3516;
	add.s32 	%r3550, %r3549, %r3544;
	add.s32 	%r3551, %r3550, -899497514;
	shf.l.wrap.b32 	%r3552, %r3527, %r3527, 30;
	xor.b32  	%r3553, %r3460, %r3520;
	xor.b32  	%r3554, %r3553, %r3382;
	xor.b32  	%r3555, %r3554, %r3354;
	shf.l.wrap.b32 	%r3556, %r3555, %r3555, 1;
	xor.b32  	%r3557, %r3552, %r3539;
	xor.b32  	%r3558, %r3557, %r3540;
	shf.l.wrap.b32 	%r3559, %r3551, %r3551, 5;
	add.s32 	%r3560, %r3559, %r3558;
	add.s32 	%r3561, %r3560, %r3528;
	add.s32 	%r3562, %r3561, %r3556;
	add.s32 	%r3563, %r3562, -899497514;
	shf.l.wrap.b32 	%r3564, %r3539, %r3539, 30;
	xor.b32  	%r3565, %r3472, %r3532;
	xor.b32  	%r3566, %r3565, %r3396;
	xor.b32  	%r3567, %r3566, %r3368;
	shf.l.wrap.b32 	%r3568, %r3567, %r3567, 1;
	xor.b32  	%r3569, %r3564, %r3551;
	xor.b32  	%r3570, %r3569, %r3552;
	shf.l.wrap.b32 	%r3571, %r3563, %r3563, 5;
	add.s32 	%r3572, %r3571, %r3570;
	add.s32 	%r3573, %r3572, %r3540;
	add.s32 	%r3574, %r3573, %r3568;
	add.s32 	%r3575, %r3574, -899497514;
	shf.l.wrap.b32 	%r3576, %r3551, %r3551, 30;
	xor.b32  	%r3577, %r3484, %r3544;
	xor.b32  	%r3578, %r3577, %r3410;
	xor.b32  	%r3579, %r3578, %r3382;
	shf.l.wrap.b32 	%r3580, %r3579, %r3579, 1;
	xor.b32  	%r3581, %r3576, %r3563;
	xor.b32  	%r3582, %r3581, %r3564;
	shf.l.wrap.b32 	%r3583, %r3575, %r3575, 5;
	add.s32 	%r3584, %r3583, %r3582;
	add.s32 	%r3585, %r3584, %r3552;
	add.s32 	%r3586, %r3585, %r3580;
	add.s32 	%r3587, %r3586, -899497514;
	shf.l.wrap.b32 	%r3588, %r3563, %r3563, 30;
	xor.b32  	%r3589, %r3496, %r3556;
	xor.b32  	%r3590, %r3589, %r3424;
	xor.b32  	%r3591, %r3590, %r3396;
	shf.l.wrap.b32 	%r3592, %r3591, %r3591, 1;
	xor.b32  	%r3593, %r3588, %r3575;
	xor.b32  	%r3594, %r3593, %r3576;
	shf.l.wrap.b32 	%r3595, %r3587, %r3587, 5;
	add.s32 	%r3596, %r3595, %r3594;
	add.s32 	%r3597, %r3596, %r3564;
	add.s32 	%r3598, %r3597, %r3592;
	add.s32 	%r3599, %r3598, -899497514;
	shf.l.wrap.b32 	%r3600, %r3575, %r3575, 30;
	xor.b32  	%r3601, %r3508, %r3568;
	xor.b32  	%r3602, %r3601, %r3436;
	xor.b32  	%r3603, %r3602, %r3410;
	shf.l.wrap.b32 	%r3604, %r3603, %r3603, 1;
	xor.b32  	%r3605, %r3600, %r3587;
	xor.b32  	%r3606, %r3605, %r3588;
	shf.l.wrap.b32 	%r3607, %r3599, %r3599, 5;
	add.s32 	%r3608, %r3607, %r3606;
	add.s32 	%r3609, %r3608, %r3576;
	add.s32 	%r3610, %r3609, %r3604;
	add.s32 	%r3611, %r3610, -899497514;
	shf.l.wrap.b32 	%r3612, %r3587, %r3587, 30;
	xor.b32  	%r3613, %r3520, %r3580;
	xor.b32  	%r3614, %r3613, %r3448;
	xor.b32  	%r3615, %r3614, %r3424;
	shf.l.wrap.b32 	%r3616, %r3615, %r3615, 1;
	xor.b32  	%r3617, %r3612, %r3599;
	xor.b32  	%r3618, %r3617, %r3600;
	shf.l.wrap.b32 	%r3619, %r3611, %r3611, 5;
	add.s32 	%r3620, %r3619, %r3618;
	add.s32 	%r3621, %r3620, %r3588;
	add.s32 	%r3622, %r3621, %r3616;
	add.s32 	%r3623, %r3622, -899497514;
	shf.l.wrap.b32 	%r3624, %r3599, %r3599, 30;
	xor.b32  	%r3625, %r3532, %r3592;
	xor.b32  	%r3626, %r3625, %r3460;
	xor.b32  	%r3627, %r3626, %r3436;
	shf.l.wrap.b32 	%r3628, %r3627, %r3627, 1;
	xor.b32  	%r3629, %r3624, %r3611;
	xor.b32  	%r3630, %r3629, %r3612;
	shf.l.wrap.b32 	%r3631, %r3623, %r3623, 5;
	add.s32 	%r3632, %r3631, %r3630;
	add.s32 	%r3633, %r3632, %r3600;
	add.s32 	%r3634, %r3633, %r3628;
	add.s32 	%r3635, %r3634, -899497514;
	shf.l.wrap.b32 	%r3636, %r3611, %r3611, 30;
	xor.b32  	%r3637, %r3544, %r3604;
	xor.b32  	%r3638, %r3637, %r3472;
	xor.b32  	%r3639, %r3638, %r3448;
	shf.l.wrap.b32 	%r3640, %r3639, %r3639, 1;
	xor.b32  	%r3641, %r3636, %r3623;
	xor.b32  	%r3642, %r3641, %r3624;
	shf.l.wrap.b32 	%r3643, %r3635, %r3635, 5;
	add.s32 	%r3644, %r3643, %r3642;
	add.s32 	%r3645, %r3644, %r3612;
	add.s32 	%r3646, %r3645, %r3640;
	add.s32 	%r3647, %r3646, -899497514;
	shf.l.wrap.b32 	%r3648, %r3623, %r3623, 30;
	xor.b32  	%r3649, %r3556, %r3616;
	xor.b32  	%r3650, %r3649, %r3484;
	xor.b32  	%r3651, %r3650, %r3460;
	shf.l.wrap.b32 	%r3652, %r3651, %r3651, 1;
	xor.b32  	%r3653, %r3648, %r3635;
	xor.b32  	%r3654, %r3653, %r3636;
	shf.l.wrap.b32 	%r3655, %r3647, %r3647, 5;
	add.s32 	%r3656, %r3655, %r3654;
	add.s32 	%r3657, %r3656, %r3624;
	add.s32 	%r3658, %r3657, %r3652;
	shf.l.wrap.b32 	%r3659, %r3635, %r3635, 30;
	add.s32 	%r45, %r3646, -1171231393;
	add.s32 	%r46, %r3659, -1732584194;
	add.s32 	%r47, %r3648, 271733878;
	add.s32 	%r48, %r3636, -1009589776;
	add.s32 	%r49, %r3658, 833086679;
	shr.u32 	%r3685, %r49, 24;
	setp.gt.u32 	%p70, %r49, 16777215;
	mov.b16 	%rs123, 0;
	@%p70 bra 	$L__BB0_46;
	shr.u32 	%r3685, %r49, 16;
	setp.gt.u32 	%p71, %r49, 65535;
	mov.b16 	%rs123, 8;
	@%p71 bra 	$L__BB0_46;
	shr.u32 	%r3685, %r49, 8;
	setp.gt.u32 	%p72, %r49, 255;
	mov.b16 	%rs123, 16;
	@%p72 bra 	$L__BB0_46;
	setp.ne.s32 	%p73, %r49, 0;
	mov.b16 	%rs123, 24;
	mov.u32 	%r3685, %r49;
	@%p73 bra 	$L__BB0_46;
	shr.u32 	%r3685, %r45, 24;
	setp.gt.u32 	%p74, %r45, 16777215;
	mov.b16 	%rs123, 32;
	@%p74 bra 	$L__BB0_46;
	shr.u32 	%r3685, %r45, 16;
	setp.gt.u32 	%p75, %r45, 65535;
	mov.b16 	%rs123, 40;
	@%p75 bra 	$L__BB0_46;
	shr.u32 	%r3685, %r45, 8;
	setp.gt.u32 	%p76, %r45, 255;
	mov.b16 	%rs123, 48;
	@%p76 bra 	$L__BB0_46;
	setp.ne.s32 	%p77, %r45, 0;
	mov.b16 	%rs123, 56;
	mov.u32 	%r3685, %r45;
	@%p77 bra 	$L__BB0_46;
	shr.u32 	%r3685, %r46, 24;
	setp.gt.u32 	%p78, %r46, 16777215;
	mov.b16 	%rs123, 64;
	@%p78 bra 	$L__BB0_46;
	shr.u32 	%r3685, %r46, 16;
	setp.gt.u32 	%p79, %r46, 65535;
	mov.b16 	%rs123, 72;
	@%p79 bra 	$L__BB0_46;
	shr.u32 	%r3685, %r46, 8;
	setp.gt.u32 	%p80, %r46, 255;
	mov.b16 	%rs123, 80;
	@%p80 bra 	$L__BB0_46;
	setp.ne.s32 	%p81, %r46, 0;
	mov.b16 	%rs123, 88;
	mov.u32 	%r3685, %r46;
	@%p81 bra 	$L__BB0_46;
	shr.u32 	%r3685, %r47, 24;
	setp.gt.u32 	%p82, %r47, 16777215;
	mov.b16 	%rs123, 96;
	@%p82 bra 	$L__BB0_46;
	shr.u32 	%r3685, %r47, 16;
	setp.gt.u32 	%p83, %r47, 65535;
	mov.b16 	%rs123, 104;
	@%p83 bra 	$L__BB0_46;
	shr.u32 	%r3685, %r47, 8;
	setp.gt.u32 	%p84, %r47, 255;
	mov.b16 	%rs123, 112;
	@%p84 bra 	$L__BB0_46;
	setp.ne.s32 	%p85, %r47, 0;
	mov.b16 	%rs123, 120;
	mov.u32 	%r3685, %r47;
	@%p85 bra 	$L__BB0_46;
	shr.u32 	%r3685, %r48, 24;
	setp.gt.u32 	%p86, %r48, 16777215;
	mov.b16 	%rs123, 128;
	@%p86 bra 	$L__BB0_46;
	shr.u32 	%r3685, %r48, 16;
	setp.gt.u32 	%p87, %r48, 65535;
	mov.b16 	%rs123, 136;
	@%p87 bra 	$L__BB0_46;
	shr.u32 	%r3685, %r48, 8;
	setp.gt.u32 	%p88, %r48, 255;
	mov.b16 	%rs123, 144;
	@%p88 bra 	$L__BB0_46;
	setp.ne.s32 	%p89, %r48, 0;
	mov.b16 	%rs123, 152;
	mov.u32 	%r3685, %r48;
	@%p89 bra 	$L__BB0_46;
	add.s64 	%rd79, %rd1, %rd5;
	mov.b16 	%rs122, 160;
	st.global.u8 	[%rd79], %rs122;
	bra.uni 	$L__BB0_120;
$L__BB0_46:
	and.b32  	%r3660, %r3685, 1;
	setp.eq.b32 	%p90, %r3660, 1;
	mov.b16 	%rs124, 0;
	@%p90 bra 	$L__BB0_54;
	and.b32  	%r3661, %r3685, 2;
	setp.ne.s32 	%p91, %r3661, 0;
	mov.b16 	%rs124, 1;
	@%p91 bra 	$L__BB0_54;
	and.b32  	%r3662, %r3685, 4;
	setp.ne.s32 	%p92, %r3662, 0;
	mov.b16 	%rs124, 2;
	@%p92 bra 	$L__BB0_54;
	and.b32  	%r3663, %r3685, 8;
	setp.ne.s32 	%p93, %r3663, 0;
	mov.b16 	%rs124, 3;
	@%p93 bra 	$L__BB0_54;
	and.b32  	%r3664, %r3685, 16;
	setp.ne.s32 	%p94, %r3664, 0;
	mov.b16 	%rs124, 4;
	@%p94 bra 	$L__BB0_54;
	and.b32  	%r3665, %r3685, 32;
	setp.ne.s32 	%p95, %r3665, 0;
	mov.b16 	%rs124, 5;
	@%p95 bra 	$L__BB0_54;
	and.b32  	%r3666, %r3685, 64;
	setp.ne.s32 	%p96, %r3666, 0;
	mov.b16 	%rs124, 6;
	@%p96 bra 	$L__BB0_54;
	and.b32  	%r3667, %r3685, 128;
	setp.eq.s32 	%p97, %r3667, 0;
	selp.b16 	%rs124, 8, 7, %p97;
$L__BB0_54:
	add.s16 	%rs121, %rs124, %rs123;
	add.s64 	%rd78, %rd1, %rd5;
	st.global.u8 	[%rd78], %rs121;
	bra.uni 	$L__BB0_120;
$L__BB0_55:
	shl.b32 	%r66, %r1, 7;
	mov.u32 	%r180, s_message;
	add.s32 	%r67, %r180, %r66;
	setp.lt.s32 	%p10, %r171, 1;
	mov.b32 	%r3692, 0;
	@%p10 bra 	$L__BB0_69;
	and.b32  	%r68, %r171, 15;
	setp.lt.u32 	%p11, %r171, 16;
	mov.b32 	%r3687, 0;
	@%p11 bra 	$L__BB0_60;
	and.b32  	%r184, %r171, 2147483632;
	neg.s32 	%r3694, %r184;
	mov.b32 	%r3695, 7;
	mov.u32 	%r3693, _ZZ29sha1_security_level_optimizedE12s_public_key;
$L__BB0_58:
	.pragma "nounroll";
	add.s32 	%r185, %r67, %r3695;
	ld.shared.u8 	%r186, [%r3693+15];
	ld.shared.u8 	%r187, [%r3693+14];
	prmt.b32 	%r188, %r187, %r186, 0x3340U;
	ld.shared.u8 	%r189, [%r3693+13];
	ld.shared.u8 	%r190, [%r3693+12];
	prmt.b32 	%r191, %r190, %r189, 0x3340U;
	prmt.b32 	%r192, %r191, %r188, 0x5410U;
	ld.shared.u8 	%r193, [%r3693+11];
	ld.shared.u8 	%r194, [%r3693+10];
	prmt.b32 	%r195, %r194, %r193, 0x3340U;
	ld.shared.u8 	%r196, [%r3693+9];
	ld.shared.u8 	%r197, [%r3693+8];
	prmt.b32 	%r198, %r197, %r196, 0x3340U;
	prmt.b32 	%r199, %r198, %r195, 0x5410U;
	ld.shared.u8 	%r200, [%r3693+7];
	ld.shared.u8 	%r201, [%r3693+6];
	prmt.b32 	%r202, %r201, %r200, 0x3340U;
	ld.shared.u8 	%r203, [%r3693+5];
	ld.shared.u8 	%r204, [%r3693+4];
	prmt.b32 	%r205, %r204, %r203, 0x3340U;
	prmt.b32 	%r206, %r205, %r202, 0x5410U;
	ld.shared.u8 	%r207, [%r3693+3];
	ld.shared.u8 	%r208, [%r3693+2];
	prmt.b32 	%r209, %r208, %r207, 0x3340U;
	ld.shared.u8 	%r210, [%r3693+1];
	ld.shared.u8 	%r211, [%r3693];
	prmt.b32 	%r212, %r211, %r210, 0x3340U;
	prmt.b32 	%r213, %r212, %r209, 0x5410U;
	st.shared.v4.b32 	[%r185+-7], {%r213, %r206, %r199, %r192};
	add.s32 	%r3695, %r3695, 16;
	add.s32 	%r3694, %r3694, 16;
	add.s32 	%r3693, %r3693, 16;
	setp.eq.s32 	%p12, %r3694, 0;
	@%p12 bra 	$L__BB0_59;
	bra.uni 	$L__BB0_58;
$L__BB0_59:
	add.s32 	%r3687, %r3695, -7;
$L__BB0_60:
	setp.eq.s32 	%p13, %r68, 0;
	mov.u32 	%r3692, %r171;
	@%p13 bra 	$L__BB0_69;
	and.b32  	%r72, %r171, 7;
	setp.lt.u32 	%p14, %r68, 8;
	@%p14 bra 	$L__BB0_63;
	mov.u32 	%r214, _ZZ29sha1_security_level_optimizedE12s_public_key;
	add.s32 	%r215, %r214, %r3687;
	ld.shared.u8 	%rs14, [%r215];
	add.s32 	%r216, %r67, %r3687;
	st.shared.u8 	[%r216], %rs14;
	ld.shared.u8 	%rs15, [%r215+1];
	st.shared.u8 	[%r216+1], %rs15;
	ld.shared.u8 	%rs16, [%r215+2];
	st.shared.u8 	[%r216+2], %rs16;
	ld.shared.u8 	%rs17, [%r215+3];
	st.shared.u8 	[%r216+3], %rs17;
	ld.shared.u8 	%rs18, [%r215+4];
	st.shared.u8 	[%r216+4], %rs18;
	ld.shared.u8 	%rs19, [%r215+5];
	st.shared.u8 	[%r216+5], %rs19;
	ld.shared.u8 	%rs20, [%r215+6];
	st.shared.u8 	[%r216+6], %rs20;
	ld.shared.u8 	%rs21, [%r215+7];
	st.shared.u8 	[%r216+7], %rs21;
	add.s32 	%r3687, %r3687, 8;
$L__BB0_63:
	setp.eq.s32 	%p15, %r72, 0;
	mov.u32 	%r3692, %r171;
	@%p15 bra 	$L__BB0_69;
	and.b32  	%r75, %r171, 3;
	setp.lt.u32 	%p16, %r72, 4;
	@%p16 bra 	$L__BB0_66;
	mov.u32 	%r217, _ZZ29sha1_security_level_optimizedE12s_public_key;
	add.s32 	%r218, %r217, %r3687;
	ld.shared.u8 	%rs22, [%r218];
	add.s32 	%r219, %r67, %r3687;
	st.shared.u8 	[%r219], %rs22;
	ld.shared.u8 	%rs23, [%r218+1];
	st.shared.u8 	[%r219+1], %rs23;
	ld.shared.u8 	%rs24, [%r218+2];
	st.shared.u8 	[%r219+2], %rs24;
	ld.shared.u8 	%rs25, [%r218+3];
	st.shared.u8 	[%r219+3], %rs25;
	add.s32 	%r3687, %r3687, 4;
$L__BB0_66:
	setp.eq.s32 	%p17, %r75, 0;
	mov.u32 	%r3692, %r171;
	@%p17 bra 	$L__BB0_69;
	add.s32 	%r220, %r3687, %r66;
	add.s32 	%r3691, %r180, %r220;
	mov.u32 	%r222, _ZZ29sha1_security_level_optimizedE12s_public_key;
	add.s32 	%r3690, %r222, %r3687;
	neg.s32 	%r3689, %r75;
$L__BB0_68:
	.pragma "nounroll";
	ld.shared.u8 	%rs26, [%r3690];
	st.shared.u8 	[%r3691], %rs26;
	add.s32 	%r3691, %r3691, 1;
	add.s32 	%r3690, %r3690, 1;
	add.s32 	%r3689, %r3689, 1;
	setp.ne.s32 	%p18, %r3689, 0;
	mov.u32 	%r3692, %r171;
	@%p18 bra 	$L__BB0_68;
$L__BB0_69:
	neg.s32 	%r3696, %r12;
	mov.u32 	%r3697, %r3692;
$L__BB0_70:
	mov.u32 	%r96, %r3697;
	ld.local.u8 	%rs27, [%rd2];
	add.s32 	%r3697, %r96, 1;
	add.s32 	%r223, %r67, %r96;
	st.shared.u8 	[%r223], %rs27;
	add.s32 	%r3696, %r3696, 1;
	setp.ne.s32 	%p19, %r3696, 0;
	add.s64 	%rd2, %rd2, 1;
	@%p19 bra 	$L__BB0_70;
	shl.b32 	%r99, %r3697, 3;
	add.s32 	%r100, %r96, 73;
	setp.lt.u32 	%p20, %r96, 63;
	mov.b32 	%r3710, 0;
	mov.b32 	%r3726, -1009589776;
	mov.b32 	%r3725, 271733878;
	mov.b32 	%r3724, -1732584194;
	mov.b32 	%r3723, -271733879;
	mov.b32 	%r3722, 1732584193;
	@%p20 bra 	$L__BB0_74;
	mov.b32 	%r3704, 0;
	mov.b32 	%r3703, 64;
	mov.b32 	%r3722, 1732584193;
	mov.b32 	%r3723, -271733879;
	mov.b32 	%r3724, -1732584194;
	mov.b32 	%r3725, 271733878;
	mov.b32 	%r3726, -1009589776;
$L__BB0_73:
	mov.u32 	%r3710, %r3703;
	mov.u32 	%r237, %tid.x;
	shl.b32 	%r238, %r237, 7;
	mov.u32 	%r239, s_message;
	add.s32 	%r240, %r239, %r238;
	add.s32 	%r241, %r240, %r3704;
	ld.shared.v4.b32 	{%r242, %r243, %r244, %r245}, [%r241];
	bfe.u32 	%r246, %r245, 16, 8;
	cvt.u16.u32 	%rs28, %r246;
	bfe.u32 	%r247, %r245, 8, 8;
	bfe.u32 	%r248, %r245, 0, 8;
	bfe.u32 	%r249, %r244, 16, 8;
	cvt.u16.u32 	%rs29, %r249;
	bfe.u32 	%r250, %r244, 8, 8;
	bfe.u32 	%r251, %r244, 0, 8;
	bfe.u32 	%r252, %r243, 16, 8;
	cvt.u16.u32 	%rs30, %r252;
	bfe.u32 	%r253, %r243, 8, 8;
	bfe.u32 	%r254, %r243, 0, 8;
	bfe.u32 	%r255, %r242, 16, 8;
	cvt.u16.u32 	%rs31, %r255;
	bfe.u32 	%r256, %r242, 8, 8;
	bfe.u32 	%r257, %r242, 0, 8;
	shl.b32 	%r258, %r257, 24;
	shl.b32 	%r259, %r256, 16;
	and.b32  	%r260, %r259, 16711680;
	or.b32  	%r261, %r260, %r258;
	and.b16  	%rs32, %rs31, 255;
	mul.wide.u16 	%r262, %rs32, 256;
	bfe.u32 	%r263, %r242, 24, 8;
	or.b32  	%r264, %r262, %r263;
	or.b32  	%r265, %r264, %r261;
	shl.b32 	%r266, %r254, 24;
	shl.b32 	%r267, %r253, 16;
	and.b32  	%r268, %r267, 16711680;
	or.b32  	%r269, %r268, %r266;
	and.b16  	%rs33, %rs30, 255;
	mul.wide.u16 	%r270, %rs33, 256;
	bfe.u32 	%r271, %r243, 24, 8;
	or.b32  	%r272, %r270, %r271;
	or.b32  	%r273, %r272, %r269;
	shl.b32 	%r274, %r251, 24;
	shl.b32 	%r275, %r250, 16;
	and.b32  	%r276, %r275, 16711680;
	or.b32  	%r277, %r276, %r274;
	and.b16  	%rs34, %rs29, 255;
	mul.wide.u16 	%r278, %rs34, 256;
	bfe.u32 	%r279, %r244, 24, 8;
	or.b32  	%r280, %r278, %r279;
	or.b32  	%r281, %r280, %r277;
	shl.b32 	%r282, %r248, 24;
	shl.b32 	%r283, %r247, 16;
	and.b32  	%r284, %r283, 16711680;
	or.b32  	%r285, %r284, %r282;
	and.b16  	%rs35, %rs28, 255;
	mul.wide.u16 	%r286, %rs35, 256;
	bfe.u32 	%r287, %r245, 24, 8;
	or.b32  	%r288, %r286, %r287;
	or.b32  	%r289, %r288, %r285;
	ld.shared.v4.b32 	{%r290, %r291, %r292, %r293}, [%r241+16];
	bfe.u32 	%r294, %r293, 16, 8;
	cvt.u16.u32 	%rs36, %r294;
	bfe.u32 	%r295, %r293, 8, 8;
	bfe.u32 	%r296, %r293, 0, 8;
	bfe.u32 	%r297, %r292, 16, 8;
	cvt.u16.u32 	%rs37, %r297;
	bfe.u32 	%r298, %r292, 8, 8;
	bfe.u32 	%r299, %r292, 0, 8;
	bfe.u32 	%r300, %r291, 16, 8;
	cvt.u16.u32 	%rs38, %r300;
	bfe.u32 	%r301, %r291, 8, 8;
	bfe.u32 	%r302, %r291, 0, 8;
	bfe.u32 	%r303, %r290, 16, 8;
	cvt.u16.u32 	%rs39, %r303;
	bfe.u32 	%r304, %r290, 8, 8;
	bfe.u32 	%r305, %r290, 0, 8;
	shl.b32 	%r306, %r305, 24;
	shl.b32 	%r307, %r304, 16;
	and.b32  	%r308, %r307, 16711680;
	or.b32  	%r309, %r308, %r306;
	and.b16  	%rs40, %rs39, 255;
	mul.wide.u16 	%r310, %rs40, 256;
	bfe.u32 	%r311, %r290, 24, 8;
	or.b32  	%r312, %r310, %r311;
	or.b32  	%r313, %r312, %r309;
	shl.b32 	%r314, %r302, 24;
	shl.b32 	%r315, %r301, 16;
	and.b32  	%r316, %r315, 16711680;
	or.b32  	%r317, %r316, %r314;
	and.b16  	%rs41, %rs38, 255;
	mul.wide.u16 	%r318, %rs41, 256;
	bfe.u32 	%r319, %r291, 24, 8;
	or.b32  	%r320, %r318, %r319;
	or.b32  	%r321, %r320, %r317;
	shl.b32 	%r322, %r299, 24;
	shl.b32 	%r323, %r298, 16;
	and.b32  	%r324, %r323, 16711680;
	or.b32  	%r325, %r324, %r322;
	and.b16  	%rs42, %rs37, 255;
	mul.wide.u16 	%r326, %rs42, 256;
	bfe.u32 	%r327, %r292, 24, 8;
	or.b32  	%r328, %r326, %r327;
	or.b32  	%r329, %r328, %r325;
	shl.b32 	%r330, %r296, 24;
	shl.b32 	%r331, %r295, 16;
	and.b32  	%r332, %r331, 16711680;
	or.b32  	%r333, %r332, %r330;
	and.b16  	%rs43, %rs36, 255;
	mul.wide.u16 	%r334, %rs43, 256;
	bfe.u32 	%r335, %r293, 24, 8;
	or.b32  	%r336, %r334, %r335;
	or.b32  	%r337, %r336, %r333;
	ld.shared.v4.b32 	{%r338, %r339, %r340, %r341}, [%r241+32];
	bfe.u32 	%r342, %r341, 16, 8;
	cvt.u16.u32 	%rs44, %r342;
	bfe.u32 	%r343, %r341, 8, 8;
	bfe.u32 	%r344, %r341, 0, 8;
	bfe.u32 	%r345, %r340, 16, 8;
	cvt.u16.u32 	%rs45, %r345;
	bfe.u32 	%r346, %r340, 8, 8;
	bfe.u32 	%r347, %r340, 0, 8;
	bfe.u32 	%r348, %r339, 16, 8;
	cvt.u16.u32 	%rs46, %r348;
	bfe.u32 	%r349, %r339, 8, 8;
	bfe.u32 	%r350, %r339, 0, 8;
	bfe.u32 	%r351, %r338, 16, 8;
	cvt.u16.u32 	%rs47, %r351;
	bfe.u32 	%r352, %r338, 8, 8;
	bfe.u32 	%r353, %r338, 0, 8;
	shl.b32 	%r354, %r353, 24;
	shl.b32 	%r355, %r352, 16;
	and.b32  	%r356, %r355, 16711680;
	or.b32  	%r357, %r356, %r354;
	and.b16  	%rs48, %rs47, 255;
	mul.wide.u16 	%r358, %rs48, 256;
	bfe.u32 	%r359, %r338, 24, 8;
	or.b32  	%r360, %r358, %r359;
	or.b32  	%r361, %r360, %r357;
	shl.b32 	%r362, %r350, 24;
	shl.b32 	%r363, %r349, 16;
	and.b32  	%r364, %r363, 16711680;
	or.b32  	%r365, %r364, %r362;
	and.b16  	%rs49, %rs46, 255;
	mul.wide.u16 	%r366, %rs49, 256;
	bfe.u32 	%r367, %r339, 24, 8;
	or.b32  	%r368, %r366, %r367;
	or.b32  	%r369, %r368, %r365;
	shl.b32 	%r370, %r347, 24;
	shl.b32 	%r371, %r346, 16;
	and.b32  	%r372, %r371, 16711680;
	or.b32  	%r373, %r372, %r370;
	and.b16  	%rs50, %rs45, 255;
	mul.wide.u16 	%r374, %rs50, 256;
	bfe.u32 	%r375, %r340, 24, 8;
	or.b32  	%r376, %r374, %r375;
	or.b32  	%r377, %r376, %r373;
	shl.b32 	%r378, %r344, 24;
	shl.b32 	%r379, %r343, 16;
	and.b32  	%r380, %r379, 16711680;
	or.b32  	%r381, %r380, %r378;
	and.b16  	%rs51, %rs44, 255;
	mul.wide.u16 	%r382, %rs51, 256;
	bfe.u32 	%r383, %r341, 24, 8;
	or.b32  	%r384, %r382, %r383;
	or.b32  	%r385, %r384, %r381;
	ld.shared.v4.b32 	{%r386, %r387, %r388, %r389}, [%r241+48];
	bfe.u32 	%r390, %r389, 16, 8;
	cvt.u16.u32 	%rs52, %r390;
	bfe.u32 	%r391, %r389, 8, 8;
	bfe.u32 	%r392, %r389, 0, 8;
	bfe.u32 	%r393, %r388, 16, 8;
	cvt.u16.u32 	%rs53, %r393;
	bfe.u32 	%r394, %r388, 8, 8;
	bfe.u32 	%r395, %r388, 0, 8;
	bfe.u32 	%r396, %r387, 16, 8;
	cvt.u16.u32 	%rs54, %r396;
	bfe.u32 	%r397, %r387, 8, 8;
	bfe.u32 	%r398, %r387, 0, 8;
	bfe.u32 	%r399, %r386, 16, 8;
	cvt.u16.u32 	%rs55, %r399;
	bfe.u32 	%r400, %r386, 8, 8;
	bfe.u32 	%r401, %r386, 0, 8;
	shl.b32 	%r402, %r401, 24;
	shl.b32 	%r403, %r400, 16;
	and.b32  	%r404, %r403, 16711680;
	or.b32  	%r405, %r404, %r402;
	and.b16  	%rs56, %rs55, 255;
	mul.wide.u16 	%r406, %rs56, 256;
	bfe.u32 	%r407, %r386, 24, 8;
	or.b32  	%r408, %r406, %r407;
	or.b32  	%r409, %r408, %r405;
	shl.b32 	%r410, %r398, 24;
	shl.b32 	%r411, %r397, 16;
	and.b32  	%r412, %r411, 16711680;
	or.b32  	%r413, %r412, %r410;
	and.b16  	%rs57, %rs54, 255;
	mul.wide.u16 	%r414, %rs57, 256;
	bfe.u32 	%r415, %r387, 24, 8;
	or.b32  	%r416, %r414, %r415;
	or.b32  	%r417, %r416, %r413;
	shl.b32 	%r418, %r395, 24;
	shl.b32 	%r419, %r394, 16;
	and.b32  	%r420, %r419, 16711680;
	or.b32  	%r421, %r420, %r418;
	and.b16  	%rs58, %rs53, 255;
	mul.wide.u16 	%r422, %rs58, 256;
	bfe.u32 	%r423, %r388, 24, 8;
	or.b32  	%r424, %r422, %r423;
	or.b32  	%r425, %r424, %r421;
	shl.b32 	%r426, %r392, 24;
	shl.b32 	%r427, %r391, 16;
	and.b32  	%r428, %r427, 16711680;
	or.b32  	%r429, %r428, %r426;
	and.b16  	%rs59, %rs52, 255;
	mul.wide.u16 	%r430, %rs59, 256;
	bfe.u32 	%r431, %r389, 24, 8;
	or.b32  	%r432, %r430, %r431;
	or.b32  	%r433, %r432, %r429;
	and.b32  	%r434, %r3724, %r3723;
	not.b32 	%r435, %r3723;
	and.b32  	%r436, %r3725, %r435;
	or.b32  	%r437, %r436, %r434;
	shf.l.wrap.b32 	%r438, %r3722, %r3722, 5;
	add.s32 	%r439, %r438, %r3726;
	add.s32 	%r440, %r439, %r437;
	add.s32 	%r441, %r440, %r265;
	add.s32 	%r442, %r441, 1518500249;
	shf.l.wrap.b32 	%r443, %r3723, %r3723, 30;
	and.b32  	%r444, %r443, %r3722;
	not.b32 	%r445, %r3722;
	and.b32  	%r446, %r3724, %r445;
	or.b32  	%r447, %r446, %r444;
	shf.l.wrap.b32 	%r448, %r442, %r442, 5;
	add.s32 	%r449, %r448, %r3725;
	add.s32 	%r450, %r449, %r447;
	add.s32 	%r451, %r450, %r273;
	add.s32 	%r452, %r451, 1518500249;
	shf.l.wrap.b32 	%r453, %r3722, %r3722, 30;
	and.b32  	%r454, %r453, %r442;
	not.b32 	%r455, %r442;
	and.b32  	%r456, %r443, %r455;
	or.b32  	%r457, %r456, %r454;
	shf.l.wrap.b32 	%r458, %r452, %r452, 5;
	add.s32 	%r459, %r458, %r3724;
	add.s32 	%r460, %r459, %r457;
	add.s32 	%r461, %r460, %r281;
	add.s32 	%r462, %r461, 1518500249;
	shf.l.wrap.b32 	%r463, %r442, %r442, 30;
	and.b32  	%r464, %r463, %r452;
	not.b32 	%r465, %r452;
	and.b32  	%r466, %r453, %r465;
	or.b32  	%r467, %r466, %r464;
	shf.l.wrap.b32 	%r468, %r462, %r462, 5;
	add.s32 	%r469, %r468, %r443;
	add.s32 	%r470, %r469, %r467;
	add.s32 	%r471, %r470, %r289;
	add.s32 	%r472, %r471, 1518500249;
	shf.l.wrap.b32 	%r473, %r452, %r452, 30;
	and.b32  	%r474, %r473, %r462;
	not.b32 	%r475, %r462;
	and.b32  	%r476, %r463, %r475;
	or.b32  	%r477, %r476, %r474;
	shf.l.wrap.b32 	%r478, %r472, %r472, 5;
	add.s32 	%r479, %r478, %r453;
	add.s32 	%r480, %r479, %r477;
	add.s32 	%r481, %r480, %r313;
	add.s32 	%r482, %r481, 1518500249;
	shf.l.wrap.b32 	%r483, %r462, %r462, 30;
	and.b32  	%r484, %r483, %r472;
	not.b32 	%r485, %r472;
	and.b32  	%r486, %r473, %r485;
	or.b32  	%r487, %r486, %r484;
	shf.l.wrap.b32 	%r488, %r482, %r482, 5;
	add.s32 	%r489, %r488, %r463;
	add.s32 	%r490, %r489, %r487;
	add.s32 	%r491, %r490, %r321;
	add.s32 	%r492, %r491, 1518500249;
	shf.l.wrap.b32 	%r493, %r472, %r472, 30;
	and.b32  	%r494, %r493, %r482;
	not.b32 	%r495, %r482;
	and.b32  	%r496, %r483, %r495;
	or.b32  	%r497, %r496, %r494;
	shf.l.wrap.b32 	%r498, %r492, %r492, 5;
	add.s32 	%r499, %r498, %r473;
	add.s32 	%r500, %r499, %r497;
	add.s32 	%r501, %r500, %r329;
	add.s32 	%r502, %r501, 1518500249;
	shf.l.wrap.b32 	%r503, %r482, %r482, 30;
	and.b32  	%r504, %r503, %r492;
	not.b32 	%r505, %r492;
	and.b32  	%r506, %r493, %r505;
	or.b32  	%r507, %r506, %r504;
	shf.l.wrap.b32 	%r508, %r502, %r502, 5;
	add.s32 	%r509, %r508, %r483;
	add.s32 	%r510, %r509, %r507;
	add.s32 	%r511, %r510, %r337;
	add.s32 	%r512, %r511, 1518500249;
	shf.l.wrap.b32 	%r513, %r492, %r492, 30;
	and.b32  	%r514, %r513, %r502;
	not.b32 	%r515, %r502;
	and.b32  	%r516, %r503, %r515;
	or.b32  	%r517, %r516, %r514;
	shf.l.wrap.b32 	%r518, %r512, %r512, 5;
	add.s32 	%r519, %r518, %r493;
	add.s32 	%r520, %r519, %r517;
	add.s32 	%r521, %r520, %r361;
	add.s32 	%r522, %r521, 1518500249;
	shf.l.wrap.b32 	%r523, %r502, %r502, 30;
	and.b32  	%r524, %r523, %r512;
	not.b32 	%r525, %r512;
	and.b32  	%r526, %r513, %r525;
	or.b32  	%r527, %r526, %r524;
	shf.l.wrap.b32 	%r528, %r522, %r522, 5;
	add.s32 	%r529, %r528, %r503;
	add.s32 	%r530, %r529, %r527;
	add.s32 	%r531, %r530, %r369;
	add.s32 	%r532, %r531, 1518500249;
	shf.l.wrap.b32 	%r533, %r512, %r512, 30;
	and.b32  	%r534, %r533, %r522;
	not.b32 	%r535, %r522;
	and.b32  	%r536, %r523, %r535;
	or.b32  	%r537, %r536, %r534;
	shf.l.wrap.b32 	%r538, %r532, %r532, 5;
	add.s32 	%r539, %r538, %r513;
	add.s32 	%r540, %r539, %r537;
	add.s32 	%r541, %r540, %r377;
	add.s32 	%r542, %r541, 1518500249;
	shf.l.wrap.b32 	%r543, %r522, %r522, 30;
	and.b32  	%r544, %r543, %r532;
	not.b32 	%r545, %r532;
	and.b32  	%r546, %r533, %r545;
	or.b32  	%r547, %r546, %r544;
	shf.l.wrap.b32 	%r548, %r542, %r542, 5;
	add.s32 	%r549, %r548, %r523;
	add.s32 	%r550, %r549, %r547;
	add.s32 	%r551, %r550, %r385;
	add.s32 	%r552, %r551, 1518500249;
	shf.l.wrap.b32 	%r553, %r532, %r532, 30;
	and.b32  	%r554, %r553, %r542;
	not.b32 	%r555, %r542;
	and.b32  	%r556, %r543, %r555;
	or.b32  	%r557, %r556, %r554;
	shf.l.wrap.b32 	%r558, %r552, %r552, 5;
	add.s32 	%r559, %r558, %r533;
	add.s32 	%r560, %r559, %r557;
	add.s32 	%r561, %r560, %r409;
	add.s32 	%r562, %r561, 1518500249;
	shf.l.wrap.b32 	%r563, %r542, %r542, 30;
	and.b32  	%r564, %r563, %r552;
	not.b32 	%r565, %r552;
	and.b32  	%r566, %r553, %r565;
	or.b32  	%r567, %r566, %r564;
	shf.l.wrap.b32 	%r568, %r562, %r562, 5;
	add.s32 	%r569, %r568, %r543;
	add.s32 	%r570, %r569, %r567;
	add.s32 	%r571, %r570, %r417;
	add.s32 	%r572, %r571, 1518500249;
	shf.l.wrap.b32 	%r573, %r552, %r552, 30;
	and.b32  	%r574, %r573, %r562;
	not.b32 	%r575, %r562;
	and.b32  	%r576, %r563, %r575;
	or.b32  	%r577, %r576, %r574;
	shf.l.wrap.b32 	%r578, %r572, %r572, 5;
	add.s32 	%r579, %r578, %r553;
	add.s32 	%r580, %r579, %r577;
	add.s32 	%r581, %r580, %r425;
	add.s32 	%r582, %r581, 1518500249;
	shf.l.wrap.b32 	%r583, %r562, %r562, 30;
	and.b32  	%r584, %r583, %r572;
	not.b32 	%r585, %r572;
	and.b32  	%r586, %r573, %r585;
	or.b32  	%r587, %r586, %r584;
	shf.l.wrap.b32 	%r588, %r582, %r582, 5;
	add.s32 	%r589, %r588, %r563;
	add.s32 	%r590, %r589, %r587;
	add.s32 	%r591, %r590, %r433;
	add.s32 	%r592, %r591, 1518500249;
	shf.l.wrap.b32 	%r593, %r572, %r572, 30;
	xor.b32  	%r594, %r361, %r417;
	xor.b32  	%r595, %r594, %r281;
	xor.b32  	%r596, %r595, %r265;
	xor.b32  	%r597, %r354, %r410;
	xor.b32  	%r598, %r597, %r274;
	xor.b32  	%r599, %r598, %r258;
	shf.l.wrap.b32 	%r600, %r599, %r596, 1;
	and.b32  	%r601, %r593, %r582;
	not.b32 	%r602, %r582;
	and.b32  	%r603, %r583, %r602;
	or.b32  	%r604, %r603, %r601;
	shf.l.wrap.b32 	%r605, %r592, %r592, 5;
	add.s32 	%r606, %r605, %r573;
	add.s32 	%r607, %r606, %r604;
	add.s32 	%r608, %r607, %r600;
	add.s32 	%r609, %r608, 1518500249;
	shf.l.wrap.b32 	%r610, %r582, %r582, 30;
	xor.b32  	%r611, %r369, %r425;
	xor.b32  	%r612, %r611, %r289;
	xor.b32  	%r613, %r612, %r273;
	xor.b32  	%r614, %r362, %r418;
	xor.b32  	%r615, %r614, %r282;
	xor.b32  	%r616, %r615, %r266;
	shf.l.wrap.b32 	%r617, %r616, %r613, 1;
	and.b32  	%r618, %r610, %r592;
	not.b32 	%r619, %r592;
	and.b32  	%r620, %r593, %r619;
	or.b32  	%r621, %r620, %r618;
	shf.l.wrap.b32 	%r622, %r609, %r609, 5;
	add.s32 	%r623, %r622, %r583;
	add.s32 	%r624, %r623, %r621;
	add.s32 	%r625, %r624, %r617;
	add.s32 	%r626, %r625, 1518500249;
	shf.l.wrap.b32 	%r627, %r592, %r592, 30;
	xor.b32  	%r628, %r377, %r433;
	xor.b32  	%r629, %r628, %r313;
	xor.b32  	%r630, %r629, %r281;
	xor.b32  	%r631, %r370, %r426;
	xor.b32  	%r632, %r631, %r306;
	xor.b32  	%r633, %r632, %r274;
	shf.l.wrap.b32 	%r634, %r633, %r630, 1;
	and.b32  	%r635, %r627, %r609;
	not.b32 	%r636, %r609;
	and.b32  	%r637, %r610, %r636;
	or.b32  	%r638, %r637, %r635;
	shf.l.wrap.b32 	%r639, %r626, %r626, 5;
	add.s32 	%r640, %r639, %r593;
	add.s32 	%r641, %r640, %r638;
	add.s32 	%r642, %r641, %r634;
	add.s32 	%r643, %r642, 1518500249;
	shf.l.wrap.b32 	%r644, %r609, %r609, 30;
	xor.b32  	%r645, %r385, %r600;
	xor.b32  	%r646, %r645, %r321;
	xor.b32  	%r647, %r646, %r289;
	xor.b32  	%r648, %r378, %r600;
	xor.b32  	%r649, %r648, %r314;
	xor.b32  	%r650, %r649, %r282;
	shf.l.wrap.b32 	%r651, %r650, %r647, 1;
	and.b32  	%r652, %r644, %r626;
	not.b32 	%r653, %r626;
	and.b32  	%r654, %r627, %r653;
	or.b32  	%r655, %r654, %r652;
	shf.l.wrap.b32 	%r656, %r643, %r643, 5;
	add.s32 	%r657, %r656, %r610;
	add.s32 	%r658, %r657, %r655;
	add.s32 	%r659, %r658, %r651;
	add.s32 	%r660, %r659, 1518500249;
	shf.l.wrap.b32 	%r661, %r626, %r626, 30;
	xor.b32  	%r662, %r409, %r617;
	xor.b32  	%r663, %r662, %r329;
	xor.b32  	%r664, %r663, %r313;
	xor.b32  	%r665, %r402, %r617;
	xor.b32  	%r666, %r665, %r322;
	xor.b32  	%r667, %r666, %r306;
	shf.l.wrap.b32 	%r668, %r667, %r664, 1;
	xor.b32  	%r669, %r661, %r643;
	xor.b32  	%r670, %r669, %r644;
	shf.l.wrap.b32 	%r671, %r660, %r660, 5;
	add.s32 	%r672, %r671, %r670;
	add.s32 	%r673, %r672, %r627;
	add.s32 	%r674, %r673, %r668;
	add.s32 	%r675, %r674, 1859775393;
	shf.l.wrap.b32 	%r676, %r643, %r643, 30;
	xor.b32  	%r677, %r417, %r634;
	xor.b32  	%r678, %r677, %r337;
	xor.b32  	%r679, %r678, %r321;
	xor.b32  	%r680, %r677, %r330;
	xor.b32  	%r681, %r680, %r314;
	shf.l.wrap.b32 	%r682, %r681, %r679, 1;
	xor.b32  	%r683, %r676, %r660;
	xor.b32  	%r684, %r683, %r661;
	shf.l.wrap.b32 	%r685, %r675, %r675, 5;
	add.s32 	%r686, %r685, %r684;
	add.s32 	%r687, %r686, %r644;
	add.s32 	%r688, %r687, %r682;
	add.s32 	%r689, %r688, 1859775393;
	shf.l.wrap.b32 	%r690, %r660, %r660, 30;
	xor.b32  	%r691, %r425, %r651;
	xor.b32  	%r692, %r691, %r361;
	xor.b32  	%r693, %r692, %r329;
	xor.b32  	%r694, %r691, %r354;
	xor.b32  	%r695, %r694, %r322;
	shf.l.wrap.b32 	%r696, %r695, %r693, 1;
	xor.b32  	%r697, %r690, %r675;
	xor.b32  	%r698, %r697, %r676;
	shf.l.wrap.b32 	%r699, %r689, %r689, 5;
	add.s32 	%r700, %r699, %r698;
	add.s32 	%r701, %r700, %r661;
	add.s32 	%r702, %r701, %r696;
	add.s32 	%r703, %r702, 1859775393;
	shf.l.wrap.b32 	%r704, %r675, %r675, 30;
	xor.b32  	%r705, %r433, %r668;
	xor.b32  	%r706, %r705, %r369;
	xor.b32  	%r707, %r706, %r337;
	xor.b32  	%r708, %r705, %r362;
	xor.b32  	%r709, %r708, %r330;
	shf.l.wrap.b32 	%r710, %r709, %r707, 1;
	xor.b32  	%r711, %r704, %r689;
	xor.b32  	%r712, %r711, %r690;
	shf.l.wrap.b32 	%r713, %r703, %r703, 5;
	add.s32 	%r714, %r713, %r712;
	add.s32 	%r715, %r714, %r676;
	add.s32 	%r716, %r715, %r710;
	add.s32 	%r717, %r716, 1859775393;
	shf.l.wrap.b32 	%r718, %r689, %r689, 30;
	xor.b32  	%r719, %r600, %r682;
	xor.b32  	%r720, %r719, %r377;
	xor.b32  	%r721, %r720, %r361;
	xor.b32  	%r722, %r719, %r370;
	xor.b32  	%r723, %r722, %r354;
	shf.l.wrap.b32 	%r724, %r723, %r721, 1;
	xor.b32  	%r725, %r718, %r703;
	xor.b32  	%r726, %r725, %r704;
	shf.l.wrap.b32 	%r727, %r717, %r717, 5;
	add.s32 	%r728, %r727, %r726;
	add.s32 	%r729, %r728, %r690;
	add.s32 	%r730, %r729, %r724;
	add.s32 	%r731, %r730, 1859775393;
	shf.l.wrap.b32 	%r732, %r703, %r703, 30;
	xor.b32  	%r733, %r617, %r696;
	xor.b32  	%r734, %r733, %r385;
	xor.b32  	%r735, %r734, %r369;
	xor.b32  	%r736, %r733, %r378;
	xor.b32  	%r737, %r736, %r362;
	shf.l.wrap.b32 	%r738, %r737, %r735, 1;
	xor.b32  	%r739, %r732, %r717;
	xor.b32  	%r740, %r739, %r718;
	shf.l.wrap.b32 	%r741, %r731, %r731, 5;
	add.s32 	%r742, %r741, %r740;
	add.s32 	%r743, %r742, %r704;
	add.s32 	%r744, %r743, %r738;
	add.s32 	%r745, %r744, 1859775393;
	shf.l.wrap.b32 	%r746, %r717, %r717, 30;
	xor.b32  	%r747, %r634, %r710;
	xor.b32  	%r748, %r747, %r409;
	xor.b32  	%r749, %r748, %r377;
	xor.b32  	%r750, %r747, %r402;
	xor.b32  	%r751, %r750, %r370;
	shf.l.wrap.b32 	%r752, %r751, %r749, 1;
	xor.b32  	%r753, %r746, %r731;
	xor.b32  	%r754, %r753, %r732;
	shf.l.wrap.b32 	%r755, %r745, %r745, 5;
	add.s32 	%r756, %r755, %r754;
	add.s32 	%r757, %r756, %r718;
	add.s32 	%r758, %r757, %r752;
	add.s32 	%r759, %r758, 1859775393;
	shf.l.wrap.b32 	%r760, %r731, %r731, 30;
	xor.b32  	%r761, %r651, %r724;
	xor.b32  	%r762, %r761, %r417;
	xor.b32  	%r763, %r762, %r385;
	xor.b32  	%r764, %r761, %r410;
	xor.b32  	%r765, %r764, %r378;
	shf.l.wrap.b32 	%r766, %r765, %r763, 1;
	xor.b32  	%r767, %r760, %r745;
	xor.b32  	%r768, %r767, %r746;
	shf.l.wrap.b32 	%r769, %r759, %r759, 5;
	add.s32 	%r770, %r769, %r768;
	add.s32 	%r771, %r770, %r732;
	add.s32 	%r772, %r771, %r766;
	add.s32 	%r773, %r772, 1859775393;
	shf.l.wrap.b32 	%r774, %r745, %r745, 30;
	xor.b32  	%r775, %r668, %r738;
	xor.b32  	%r776, %r775, %r425;
	xor.b32  	%r777, %r776, %r409;
	xor.b32  	%r778, %r775, %r418;
	xor.b32  	%r779, %r778, %r402;
	shf.l.wrap.b32 	%r780, %r779, %r777, 1;
	xor.b32  	%r781, %r774, %r759;
	xor.b32  	%r782, %r781, %r760;
	shf.l.wrap.b32 	%r783, %r773, %r773, 5;
	add.s32 	%r784, %r783, %r782;
	add.s32 	%r785, %r784, %r746;
	add.s32 	%r786, %r785, %r780;
	add.s32 	%r787, %r786, 1859775393;
	shf.l.wrap.b32 	%r788, %r759, %r759, 30;
	xor.b32  	%r789, %r682, %r752;
	xor.b32  	%r790, %r789, %r433;
	xor.b32  	%r791, %r790, %r417;
	xor.b32  	%r792, %r789, %r426;
	xor.b32  	%r793, %r792, %r410;
	shf.l.wrap.b32 	%r794, %r793, %r791, 1;
	xor.b32  	%r795, %r788, %r773;
	xor.b32  	%r796, %r795, %r774;
	shf.l.wrap.b32 	%r797, %r787, %r787, 5;
	add.s32 	%r798, %r797, %r796;
	add.s32 	%r799, %r798, %r760;
	add.s32 	%r800, %r799, %r794;
	add.s32 	%r801, %r800, 1859775393;
	shf.l.wrap.b32 	%r802, %r773, %r773, 30;
	xor.b32  	%r803, %r696, %r766;
	xor.b32  	%r804, %r803, %r600;
	xor.b32  	%r805, %r804, %r425;
	xor.b32  	%r806, %r804, %r418;
	shf.l.wrap.b32 	%r807, %r806, %r805, 1;
	xor.b32  	%r808, %r802, %r787;
	xor.b32  	%r809, %r808, %r788;
	shf.l.wrap.b32 	%r810, %r801, %r801, 5;
	add.s32 	%r811, %r810, %r809;
	add.s32 	%r812, %r811, %r774;
	add.s32 	%r813, %r812, %r807;
	add.s32 	%r814, %r813, 1859775393;
	shf.l.wrap.b32 	%r815, %r787, %r787, 30;
	xor.b32  	%r816, %r710, %r780;
	xor.b32  	%r817, %r816, %r617;
	xor.b32  	%r818, %r817, %r433;
	xor.b32  	%r819, %r817, %r426;
	shf.l.wrap.b32 	%r820, %r819, %r818, 1;
	xor.b32  	%r821, %r815, %r801;
	xor.b32  	%r822, %r821, %r802;
	shf.l.wrap.b32 	%r823, %r814, %r814, 5;
	add.s32 	%r824, %r823, %r822;
	add.s32 	%r825, %r824, %r788;
	add.s32 	%r826, %r825, %r820;
	add.s32 	%r827, %r826, 1859775393;
	shf.l.wrap.b32 	%r828, %r801, %r801, 30;
	xor.b32  	%r829, %r724, %r794;
	xor.b32  	%r830, %r829, %r634;
	xor.b32  	%r831, %r830, %r600;
	shf.l.wrap.b32 	%r832, %r831, %r831, 1;
	xor.b32  	%r833, %r828, %r814;
	xor.b32  	%r834, %r833, %r815;
	shf.l.wrap.b32 	%r835, %r827, %r827, 5;
	add.s32 	%r836, %r835, %r834;
	add.s32 	%r837, %r836, %r802;
	add.s32 	%r838, %r837, %r832;
	add.s32 	%r839, %r838, 1859775393;
	shf.l.wrap.b32 	%r840, %r814, %r814, 30;
	xor.b32  	%r841, %r738, %r807;
	xor.b32  	%r842, %r841, %r651;
	xor.b32  	%r843, %r842, %r617;
	shf.l.wrap.b32 	%r844, %r843, %r843, 1;
	xor.b32  	%r845, %r840, %r827;
	xor.b32  	%r846, %r845, %r828;
	shf.l.wrap.b32 	%r847, %r839, %r839, 5;
	add.s32 	%r848, %r847, %r846;
	add.s32 	%r849, %r848, %r815;
	add.s32 	%r850, %r849, %r844;
	add.s32 	%r851, %r850, 1859775393;
	shf.l.wrap.b32 	%r852, %r827, %r827, 30;
	xor.b32  	%r853, %r752, %r820;
	xor.b32  	%r854, %r853, %r668;
	xor.b32  	%r855, %r854, %r634;
	shf.l.wrap.b32 	%r856, %r855, %r855, 1;
	xor.b32  	%r857, %r852, %r839;
	xor.b32  	%r858, %r857, %r840;
	shf.l.wrap.b32 	%r859, %r851, %r851, 5;
	add.s32 	%r860, %r859, %r858;
	add.s32 	%r861, %r860, %r828;
	add.s32 	%r862, %r861, %r856;
	add.s32 	%r863, %r862, 1859775393;
	shf.l.wrap.b32 	%r864, %r839, %r839, 30;
	xor.b32  	%r865, %r766, %r832;
	xor.b32  	%r866, %r865, %r682;
	xor.b32  	%r867, %r866, %r651;
	shf.l.wrap.b32 	%r868, %r867, %r867, 1;
	xor.b32  	%r869, %r864, %r851;
	xor.b32  	%r870, %r869, %r852;
	shf.l.wrap.b32 	%r871, %r863, %r863, 5;
	add.s32 	%r872, %r871, %r870;
	add.s32 	%r873, %r872, %r840;
	add.s32 	%r874, %r873, %r868;
	add.s32 	%r875, %r874, 1859775393;
	shf.l.wrap.b32 	%r876, %r851, %r851, 30;
	xor.b32  	%r877, %r780, %r844;
	xor.b32  	%r878, %r877, %r696;
	xor.b32  	%r879, %r878, %r668;
	shf.l.wrap.b32 	%r880, %r879, %r879, 1;
	xor.b32  	%r881, %r876, %r863;
	xor.b32  	%r882, %r881, %r864;
	shf.l.wrap.b32 	%r883, %r875, %r875, 5;
	add.s32 	%r884, %r883, %r882;
	add.s32 	%r885, %r884, %r852;
	add.s32 	%r886, %r885, %r880;
	add.s32 	%r887, %r886, 1859775393;
	shf.l.wrap.b32 	%r888, %r863, %r863, 30;
	xor.b32  	%r889, %r794, %r856;
	xor.b32  	%r890, %r889, %r710;
	xor.b32  	%r891, %r890, %r682;
	shf.l.wrap.b32 	%r892, %r891, %r891, 1;
	xor.b32  	%r893, %r888, %r875;
	xor.b32  	%r894, %r893, %r876;
	shf.l.wrap.b32 	%r895, %r887, %r887, 5;
	add.s32 	%r896, %r895, %r894;
	add.s32 	%r897, %r896, %r864;
	add.s32 	%r898, %r897, %r892;
	add.s32 	%r899, %r898, 1859775393;
	shf.l.wrap.b32 	%r900, %r875, %r875, 30;
	xor.b32  	%r901, %r807, %r868;
	xor.b32  	%r902, %r901, %r724;
	xor.b32  	%r903, %r902, %r696;
	shf.l.wrap.b32 	%r904, %r903, %r903, 1;
	xor.b32  	%r905, %r900, %r887;
	xor.b32  	%r906, %r905, %r888;
	shf.l.wrap.b32 	%r907, %r899, %r899, 5;
	add.s32 	%r908, %r907, %r906;
	add.s32 	%r909, %r908, %r876;
	add.s32 	%r910, %r909, %r904;
	add.s32 	%r911, %r910, 1859775393;
	shf.l.wrap.b32 	%r912, %r887, %r887, 30;
	xor.b32  	%r913, %r820, %r880;
	xor.b32  	%r914, %r913, %r738;
	xor.b32  	%r915, %r914, %r710;
	shf.l.wrap.b32 	%r916, %r915, %r915, 1;
	xor.b32  	%r917, %r912, %r899;
	xor.b32  	%r918, %r917, %r900;
	shf.l.wrap.b32 	%r919, %r911, %r911, 5;
	add.s32 	%r920, %r919, %r918;
	add.s32 	%r921, %r920, %r888;
	add.s32 	%r922, %r921, %r916;
	add.s32 	%r923, %r922, 1859775393;
	shf.l.wrap.b32 	%r924, %r899, %r899, 30;
	xor.b32  	%r925, %r832, %r892;
	xor.b32  	%r926, %r925, %r752;
	xor.b32  	%r927, %r926, %r724;
	shf.l.wrap.b32 	%r928, %r927, %r927, 1;
	or.b32  	%r929, %r912, %r924;
	and.b32  	%r930, %r929, %r911;
	and.b32  	%r931, %r912, %r924;
	or.b32  	%r932, %r930, %r931;
	shf.l.wrap.b32 	%r933, %r923, %r923, 5;
	add.s32 	%r934, %r933, %r900;
	add.s32 	%r935, %r934, %r932;
	add.s32 	%r936, %r935, %r928;
	add.s32 	%r937, %r936, -1894007588;
	shf.l.wrap.b32 	%r938, %r911, %r911, 30;
	xor.b32  	%r939, %r844, %r904;
	xor.b32  	%r940, %r939, %r766;
	xor.b32  	%r941, %r940, %r738;
	shf.l.wrap.b32 	%r942, %r941, %r941, 1;
	or.b32  	%r943, %r924, %r938;
	and.b32  	%r944, %r943, %r923;
	and.b32  	%r945, %r924, %r938;
	or.b32  	%r946, %r944, %r945;
	shf.l.wrap.b32 	%r947, %r937, %r937, 5;
	add.s32 	%r948, %r947, %r912;
	add.s32 	%r949, %r948, %r946;
	add.s32 	%r950, %r949, %r942;
	add.s32 	%r951, %r950, -1894007588;
	shf.l.wrap.b32 	%r952, %r923, %r923, 30;
	xor.b32  	%r953, %r856, %r916;
	xor.b32  	%r954, %r953, %r780;
	xor.b32  	%r955, %r954, %r752;
	shf.l.wrap.b32 	%r956, %r955, %r955, 1;
	or.b32  	%r957, %r938, %r952;
	and.b32  	%r958, %r957, %r937;
	and.b32  	%r959, %r938, %r952;
	or.b32  	%r960, %r958, %r959;
	shf.l.wrap.b32 	%r961, %r951, %r951, 5;
	add.s32 	%r962, %r961, %r924;
	add.s32 	%r963, %r962, %r960;
	add.s32 	%r964, %r963, %r956;
	add.s32 	%r965, %r964, -1894007588;
	shf.l.wrap.b32 	%r966, %r937, %r937, 30;
	xor.b32  	%r967, %r868, %r928;
	xor.b32  	%r968, %r967, %r794;
	xor.b32  	%r969, %r968, %r766;
	shf.l.wrap.b32 	%r970, %r969, %r969, 1;
	or.b32  	%r971, %r952, %r966;
	and.b32  	%r972, %r971, %r951;
	and.b32  	%r973, %r952, %r966;
	or.b32  	%r974, %r972, %r973;
	shf.l.wrap.b32 	%r975, %r965, %r965, 5;
	add.s32 	%r976, %r975, %r938;
	add.s32 	%r977, %r976, %r974;
	add.s32 	%r978, %r977, %r970;
	add.s32 	%r979, %r978, -1894007588;
	shf.l.wrap.b32 	%r980, %r951, %r951, 30;
	xor.b32  	%r981, %r880, %r942;
	xor.b32  	%r982, %r981, %r807;
	xor.b32  	%r983, %r982, %r780;
	shf.l.wrap.b32 	%r984, %r983, %r983, 1;
	or.b32  	%r985, %r966, %r980;
	and.b32  	%r986, %r985, %r965;
	and.b32  	%r987, %r966, %r980;
	or.b32  	%r988, %r986, %r987;
	shf.l.wrap.b32 	%r989, %r979, %r979, 5;
	add.s32 	%r990, %r989, %r952;
	add.s32 	%r991, %r990, %r988;
	add.s32 	%r992, %r991, %r984;
	add.s32 	%r993, %r992, -1894007588;
	shf.l.wrap.b32 	%r994, %r965, %r965, 30;
	xor.b32  	%r995, %r892, %r956;
	xor.b32  	%r996, %r995, %r820;
	xor.b32  	%r997, %r996, %r794;
	shf.l.wrap.b32 	%r998, %r997, %r997, 1;
	or.b32  	%r999, %r980, %r994;
	and.b32  	%r1000, %r999, %r979;
	and.b32  	%r1001, %r980, %r994;
	or.b32  	%r1002, %r1000, %r1001;
	shf.l.wrap.b32 	%r1003, %r993, %r993, 5;
	add.s32 	%r1004, %r1003, %r966;
	add.s32 	%r1005, %r1004, %r1002;
	add.s32 	%r1006, %r1005, %r998;
	add.s32 	%r1007, %r1006, -1894007588;
	shf.l.wrap.b32 	%r1008, %r979, %r979, 30;
	xor.b32  	%r1009, %r904, %r970;
	xor.b32  	%r1010, %r1009, %r832;
	xor.b32  	%r1011, %r1010, %r807;
	shf.l.wrap.b32 	%r1012, %r1011, %r1011, 1;
	or.b32  	%r1013, %r994, %r1008;
	and.b32  	%r1014, %r1013, %r993;
	and.b32  	%r1015, %r994, %r1008;
	or.b32  	%r1016, %r1014, %r1015;
	shf.l.wrap.b32 	%r1017, %r1007, %r1007, 5;
	add.s32 	%r1018, %r1017, %r980;
	add.s32 	%r1019, %r1018, %r1016;
	add.s32 	%r1020, %r1019, %r1012;
	add.s32 	%r1021, %r1020, -1894007588;
	shf.l.wrap.b32 	%r1022, %r993, %r993, 30;
	xor.b32  	%r1023, %r916, %r984;
	xor.b32  	%r1024, %r1023, %r844;
	xor.b32  	%r1025, %r1024, %r820;
	shf.l.wrap.b32 	%r1026, %r1025, %r1025, 1;
	or.b32  	%r1027, %r1008, %r1022;
	and.b32  	%r1028, %r1027, %r1007;
	and.b32  	%r1029, %r1008, %r1022;
	or.b32  	%r1030, %r1028, %r1029;
	shf.l.wrap.b32 	%r1031, %r1021, %r1021, 5;
	add.s32 	%r1032, %r1031, %r994;
	add.s32 	%r1033, %r1032, %r1030;
	add.s32 	%r1034, %r1033, %r1026;
	add.s32 	%r1035, %r1034, -1894007588;
	shf.l.wrap.b32 	%r1036, %r1007, %r1007, 30;
	xor.b32  	%r1037, %r928, %r998;
	xor.b32  	%r1038, %r1037, %r856;
	xor.b32  	%r1039, %r1038, %r832;
	shf.l.wrap.b32 	%r1040, %r1039, %r1039, 1;
	or.b32  	%r1041, %r1022, %r1036;
	and.b32  	%r1042, %r1041, %r1021;
	and.b32  	%r1043, %r1022, %r1036;
	or.b32  	%r1044, %r1042, %r1043;
	shf.l.wrap.b32 	%r1045, %r1035, %r1035, 5;
	add.s32 	%r1046, %r1045, %r1008;
	add.s32 	%r1047, %r1046, %r1044;
	add.s32 	%r1048, %r1047, %r1040;
	add.s32 	%r1049, %r1048, -1894007588;
	shf.l.wrap.b32 	%r1050, %r1021, %r1021, 30;
	xor.b32  	%r1051, %r942, %r1012;
	xor.b32  	%r1052, %r1051, %r868;
	xor.b32  	%r1053, %r1052, %r844;
	shf.l.wrap.b32 	%r1054, %r1053, %r1053, 1;
	or.b32  	%r1055, %r1036, %r1050;
	and.b32  	%r1056, %r1055, %r1035;
	and.b32  	%r1057, %r1036, %r1050;
	or.b32  	%r1058, %r1056, %r1057;
	shf.l.wrap.b32 	%r1059, %r1049, %r1049, 5;
	add.s32 	%r1060, %r1059, %r1022;
	add.s32 	%r1061, %r1060, %r1058;
	add.s32 	%r1062, %r1061, %r1054;
	add.s32 	%r1063, %r1062, -1894007588;
	shf.l.wrap.b32 	%r1064, %r1035, %r1035, 30;
	xor.b32  	%r1065, %r956, %r1026;
	xor.b32  	%r1066, %r1065, %r880;
	xor.b32  	%r1067, %r1066, %r856;
	shf.l.wrap.b32 	%r1068, %r1067, %r1067, 1;
	or.b32  	%r1069, %r1050, %r1064;
	and.b32  	%r1070, %r1069, %r1049;
	and.b32  	%r1071, %r1050, %r1064;
	or.b32  	%r1072, %r1070, %r1071;
	shf.l.wrap.b32 	%r1073, %r1063, %r1063, 5;
	add.s32 	%r1074, %r1073, %r1036;
	add.s32 	%r1075, %r1074, %r1072;
	add.s32 	%r1076, %r1075, %r1068;
	add.s32 	%r1077, %r1076, -1894007588;
	shf.l.wrap.b32 	%r1078, %r1049, %r1049, 30;
	xor.b32  	%r1079, %r970, %r1040;
	xor.b32  	%r1080, %r1079, %r892;
	xor.b32  	%r1081, %r1080, %r868;
	shf.l.wrap.b32 	%r1082, %r1081, %r1081, 1;
	or.b32  	%r1083, %r1064, %r1078;
	and.b32  	%r1084, %r1083, %r1063;
	and.b32  	%r1085, %r1064, %r1078;
	or.b32  	%r1086, %r1084, %r1085;
	shf.l.wrap.b32 	%r1087, %r1077, %r1077, 5;
	add.s32 	%r1088, %r1087, %r1050;
	add.s32 	%r1089, %r1088, %r1086;
	add.s32 	%r1090, %r1089, %r1082;
	add.s32 	%r1091, %r1090, -1894007588;
	shf.l.wrap.b32 	%r1092, %r1063, %r1063, 30;
	xor.b32  	%r1093, %r984, %r1054;
	xor.b32  	%r1094, %r1093, %r904;
	xor.b32  	%r1095, %r1094, %r880;
	shf.l.wrap.b32 	%r1096, %r1095, %r1095, 1;
	or.b32  	%r1097, %r1078, %r1092;
	and.b32  	%r1098, %r1097, %r1077;
	and.b32  	%r1099, %r1078, %r1092;
	or.b32  	%r1100, %r1098, %r1099;
	shf.l.wrap.b32 	%r1101, %r1091, %r1091, 5;
	add.s32 	%r1102, %r1101, %r1064;
	add.s32 	%r1103, %r1102, %r1100;
	add.s32 	%r1104, %r1103, %r1096;
	add.s32 	%r1105, %r1104, -1894007588;
	shf.l.wrap.b32 	%r1106, %r1077, %r1077, 30;
	xor.b32  	%r1107, %r998, %r1068;
	xor.b32  	%r1108, %r1107, %r916;
	xor.b32  	%r1109, %r1108, %r892;
	shf.l.wrap.b32 	%r1110, %r1109, %r1109, 1;
	or.b32  	%r1111, %r1092, %r1106;
	and.b32  	%r1112, %r1111, %r1091;
	and.b32  	%r1113, %r1092, %r1106;
	or.b32  	%r1114, %r1112, %r1113;
	shf.l.wrap.b32 	%r1115, %r1105, %r1105, 5;
	add.s32 	%r1116, %r1115, %r1078;
	add.s32 	%r1117, %r1116, %r1114;
	add.s32 	%r1118, %r1117, %r1110;
	add.s32 	%r1119, %r1118, -1894007588;
	shf.l.wrap.b32 	%r1120, %r1091, %r1091, 30;
	xor.b32  	%r1121, %r1012, %r1082;
	xor.b32  	%r1122, %r1121, %r928;
	xor.b32  	%r1123, %r1122, %r904;
	shf.l.wrap.b32 	%r1124, %r1123, %r1123, 1;
	or.b32  	%r1125, %r1106, %r1120;
	and.b32  	%r1126, %r1125, %r1105;
	and.b32  	%r1127, %r1106, %r1120;
	or.b32  	%r1128, %r1126, %r1127;
	shf.l.wrap.b32 	%r1129, %r1119, %r1119, 5;
	add.s32 	%r1130, %r1129, %r1092;
	add.s32 	%r1131, %r1130, %r1128;
	add.s32 	%r1132, %r1131, %r1124;
	add.s32 	%r1133, %r1132, -1894007588;
	shf.l.wrap.b32 	%r1134, %r1105, %r1105, 30;
	xor.b32  	%r1135, %r1026, %r1096;
	xor.b32  	%r1136, %r1135, %r942;
	xor.b32  	%r1137, %r1136, %r916;
	shf.l.wrap.b32 	%r1138, %r1137, %r1137, 1;
	or.b32  	%r1139, %r1120, %r1134;
	and.b32  	%r1140, %r1139, %r1119;
	and.b32  	%r1141, %r1120, %r1134;
	or.b32  	%r1142, %r1140, %r1141;
	shf.l.wrap.b32 	%r1143, %r1133, %r1133, 5;
	add.s32 	%r1144, %r1143, %r1106;
	add.s32 	%r1145, %r1144, %r1142;
	add.s32 	%r1146, %r1145, %r1138;
	add.s32 	%r1147, %r1146, -1894007588;
	shf.l.wrap.b32 	%r1148, %r1119, %r1119, 30;
	xor.b32  	%r1149, %r1040, %r1110;
	xor.b32  	%r1150, %r1149, %r956;
	xor.b32  	%r1151, %r1150, %r928;
	shf.l.wrap.b32 	%r1152, %r1151, %r1151, 1;
	or.b32  	%r1153, %r1134, %r1148;
	and.b32  	%r1154, %r1153, %r1133;
	and.b32  	%r1155, %r1134, %r1148;
	or.b32  	%r1156, %r1154, %r1155;
	shf.l.wrap.b32 	%r1157, %r1147, %r1147, 5;
	add.s32 	%r1158, %r1157, %r1120;
	add.s32 	%r1159, %r1158, %r1156;
	add.s32 	%r1160, %r1159, %r1152;
	add.s32 	%r1161, %r1160, -1894007588;
	shf.l.wrap.b32 	%r1162, %r1133, %r1133, 30;
	xor.b32  	%r1163, %r1054, %r1124;
	xor.b32  	%r1164, %r1163, %r970;
	xor.b32  	%r1165, %r1164, %r942;
	shf.l.wrap.b32 	%r1166, %r1165, %r1165, 1;
	or.b32  	%r1167, %r1148, %r1162;
	and.b32  	%r1168, %r1167, %r1147;
	and.b32  	%r1169, %r1148, %r1162;
	or.b32  	%r1170, %r1168, %r1169;
	shf.l.wrap.b32 	%r1171, %r1161, %r1161, 5;
	add.s32 	%r1172, %r1171, %r1134;
	add.s32 	%r1173, %r1172, %r1170;
	add.s32 	%r1174, %r1173, %r1166;
	add.s32 	%r1175, %r1174, -1894007588;
	shf.l.wrap.b32 	%r1176, %r1147, %r1147, 30;
	xor.b32  	%r1177, %r1068, %r1138;
	xor.b32  	%r1178, %r1177, %r984;
	xor.b32  	%r1179, %r1178, %r956;
	shf.l.wrap.b32 	%r1180, %r1179, %r1179, 1;
	or.b32  	%r1181, %r1162, %r1176;
	and.b32  	%r1182, %r1181, %r1161;
	and.b32  	%r1183, %r1162, %r1176;
	or.b32  	%r1184, %r1182, %r1183;
	shf.l.wrap.b32 	%r1185, %r1175, %r1175, 5;
	add.s32 	%r1186, %r1185, %r1148;
	add.s32 	%r1187, %r1186, %r1184;
	add.s32 	%r1188, %r1187, %r1180;
	add.s32 	%r1189, %r1188, -1894007588;
	shf.l.wrap.b32 	%r1190, %r1161, %r1161, 30;
	xor.b32  	%r1191, %r1082, %r1152;
	xor.b32  	%r1192, %r1191, %r998;
	xor.b32  	%r1193, %r1192, %r970;
	shf.l.wrap.b32 	%r1194, %r1193, %r1193, 1;
	or.b32  	%r1195, %r1176, %r1190;
	and.b32  	%r1196, %r1195, %r1175;
	and.b32  	%r1197, %r1176, %r1190;
	or.b32  	%r1198, %r1196, %r1197;
	shf.l.wrap.b32 	%r1199, %r1189, %r1189, 5;
	add.s32 	%r1200, %r1199, %r1162;
	add.s32 	%r1201, %r1200, %r1198;
	add.s32 	%r1202, %r1201, %r1194;
	add.s32 	%r1203, %r1202, -1894007588;
	shf.l.wrap.b32 	%r1204, %r1175, %r1175, 30;
	xor.b32  	%r1205, %r1096, %r1166;
	xor.b32  	%r1206, %r1205, %r1012;
	xor.b32  	%r1207, %r1206, %r984;
	shf.l.wrap.b32 	%r1208, %r1207, %r1207, 1;
	xor.b32  	%r1209, %r1204, %r1189;
	xor.b32  	%r1210, %r1209, %r1190;
	shf.l.wrap.b32 	%r1211, %r1203, %r1203, 5;
	add.s32 	%r1212, %r1211, %r1210;
	add.s32 	%r1213, %r1212, %r1176;
	add.s32 	%r1214, %r1213, %r1208;
	add.s32 	%r1215, %r1214, -899497514;
	shf.l.wrap.b32 	%r1216, %r1189, %r1189, 30;
	xor.b32  	%r1217, %r1110, %r1180;
	xor.b32  	%r1218, %r1217, %r1026;
	xor.b32  	%r1219, %r1218, %r998;
	shf.l.wrap.b32 	%r1220, %r1219, %r1219, 1;
	xor.b32  	%r1221, %r1216, %r1203;
	xor.b32  	%r1222, %r1221, %r1204;
	shf.l.wrap.b32 	%r1223, %r1215, %r1215, 5;
	add.s32 	%r1224, %r1223, %r1222;
	add.s32 	%r1225, %r1224, %r1190;
	add.s32 	%r1226, %r1225, %r1220;
	add.s32 	%r1227, %r1226, -899497514;
	shf.l.wrap.b32 	%r1228, %r1203, %r1203, 30;
	xor.b32  	%r1229, %r1124, %r1194;
	xor.b32  	%r1230, %r1229, %r1040;
	xor.b32  	%r1231, %r1230, %r1012;
	shf.l.wrap.b32 	%r1232, %r1231, %r1231, 1;
	xor.b32  	%r1233, %r1228, %r1215;
	xor.b32  	%r1234, %r1233, %r1216;
	shf.l.wrap.b32 	%r1235, %r1227, %r1227, 5;
	add.s32 	%r1236, %r1235, %r1234;
	add.s32 	%r1237, %r1236, %r1204;
	add.s32 	%r1238, %r1237, %r1232;
	add.s32 	%r1239, %r1238, -899497514;
	shf.l.wrap.b32 	%r1240, %r1215, %r1215, 30;
	xor.b32  	%r1241, %r1138, %r1208;
	xor.b32  	%r1242, %r1241, %r1054;
	xor.b32  	%r1243, %r1242, %r1026;
	shf.l.wrap.b32 	%r1244, %r1243, %r1243, 1;
	xor.b32  	%r1245, %r1240, %r1227;
	xor.b32  	%r1246, %r1245, %r1228;
	shf.l.wrap.b32 	%r1247, %r1239, %r1239, 5;
	add.s32 	%r1248, %r1247, %r1246;
	add.s32 	%r1249, %r1248, %r1216;
	add.s32 	%r1250, %r1249, %r1244;
	add.s32 	%r1251, %r1250, -899497514;
	shf.l.wrap.b32 	%r1252, %r1227, %r1227, 30;
	xor.b32  	%r1253, %r1152, %r1220;
	xor.b32  	%r1254, %r1253, %r1068;
	xor.b32  	%r1255, %r1254, %r1040;
	shf.l.wrap.b32 	%r1256, %r1255, %r1255, 1;
	xor.b32  	%r1257, %r1252, %r1239;
	xor.b32  	%r1258, %r1257, %r1240;
	shf.l.wrap.b32 	%r1259, %r1251, %r1251, 5;
	add.s32 	%r1260, %r1259, %r1258;
	add.s32 	%r1261, %r1260, %r1228;
	add.s32 	%r1262, %r1261, %r1256;
	add.s32 	%r1263, %r1262, -899497514;
	shf.l.wrap.b32 	%r1264, %r1239, %r1239, 30;
	xor.b32  	%r1265, %r1166, %r1232;
	xor.b32  	%r1266, %r1265, %r1082;
	xor.b32  	%r1267, %r1266, %r1054;
	shf.l.wrap.b32 	%r1268, %r1267, %r1267, 1;
	xor.b32  	%r1269, %r1264, %r1251;
	xor.b32  	%r1270, %r1269, %r1252;
	shf.l.wrap.b32 	%r1271, %r1263, %r1263, 5;
	add.s32 	%r1272, %r1271, %r1270;
	add.s32 	%r1273, %r1272, %r1240;
	add.s32 	%r1274, %r1273, %r1268;
	add.s32 	%r1275, %r1274, -899497514;
	shf.l.wrap.b32 	%r1276, %r1251, %r1251, 30;
	xor.b32  	%r1277, %r1180, %r1244;
	xor.b32  	%r1278, %r1277, %r1096;
	xor.b32  	%r1279, %r1278, %r1068;
	shf.l.wrap.b32 	%r1280, %r1279, %r1279, 1;
	xor.b32  	%r1281, %r1276, %r1263;
	xor.b32  	%r1282, %r1281, %r1264;
	shf.l.wrap.b32 	%r1283, %r1275, %r1275, 5;
	add.s32 	%r1284, %r1283, %r1282;
	add.s32 	%r1285, %r1284, %r1252;
	add.s32 	%r1286, %r1285, %r1280;
	add.s32 	%r1287, %r1286, -899497514;
	shf.l.wrap.b32 	%r1288, %r1263, %r1263, 30;
	xor.b32  	%r1289, %r1194, %r1256;
	xor.b32  	%r1290, %r1289, %r1110;
	xor.b32  	%r1291, %r1290, %r1082;
	shf.l.wrap.b32 	%r1292, %r1291, %r1291, 1;
	xor.b32  	%r1293, %r1288, %r1275;
	xor.b32  	%r1294, %r1293, %r1276;
	shf.l.wrap.b32 	%r1295, %r1287, %r1287, 5;
	add.s32 	%r1296, %r1295, %r1294;
	add.s32 	%r1297, %r1296, %r1264;
	add.s32 	%r1298, %r1297, %r1292;
	add.s32 	%r1299, %r1298, -899497514;
	shf.l.wrap.b32 	%r1300, %r1275, %r1275, 30;
	xor.b32  	%r1301, %r1208, %r1268;
	xor.b32  	%r1302, %r1301, %r1124;
	xor.b32  	%r1303, %r1302, %r1096;
	shf.l.wrap.b32 	%r1304, %r1303, %r1303, 1;
	xor.b32  	%r1305, %r1300, %r1287;
	xor.b32  	%r1306, %r1305, %r1288;
	shf.l.wrap.b32 	%r1307, %r1299, %r1299, 5;
	add.s32 	%r1308, %r1307, %r1306;
	add.s32 	%r1309, %r1308, %r1276;
	add.s32 	%r1310, %r1309, %r1304;
	add.s32 	%r1311, %r1310, -899497514;
	shf.l.wrap.b32 	%r1312, %r1287, %r1287, 30;
	xor.b32  	%r1313, %r1220, %r1280;
	xor.b32  	%r1314, %r1313, %r1138;
	xor.b32  	%r1315, %r1314, %r1110;
	shf.l.wrap.b32 	%r1316, %r1315, %r1315, 1;
	xor.b32  	%r1317, %r1312, %r1299;
	xor.b32  	%r1318, %r1317, %r1300;
	shf.l.wrap.b32 	%r1319, %r1311, %r1311, 5;
	add.s32 	%r1320, %r1319, %r1318;
	add.s32 	%r1321, %r1320, %r1288;
	add.s32 	%r1322, %r1321, %r1316;
	add.s32 	%r1323, %r1322, -899497514;
	shf.l.wrap.b32 	%r1324, %r1299, %r1299, 30;
	xor.b32  	%r1325, %r1232, %r1292;
	xor.b32  	%r1326, %r1325, %r1152;
	xor.b32  	%r1327, %r1326, %r1124;
	shf.l.wrap.b32 	%r1328, %r1327, %r1327, 1;
	xor.b32  	%r1329, %r1324, %r1311;
	xor.b32  	%r1330, %r1329, %r1312;
	shf.l.wrap.b32 	%r1331, %r1323, %r1323, 5;
	add.s32 	%r1332, %r1331, %r1330;
	add.s32 	%r1333, %r1332, %r1300;
	add.s32 	%r1334, %r1333, %r1328;
	add.s32 	%r1335, %r1334, -899497514;
	shf.l.wrap.b32 	%r1336, %r1311, %r1311, 30;
	xor.b32  	%r1337, %r1244, %r1304;
	xor.b32  	%r1338, %r1337, %r1166;
	xor.b32  	%r1339, %r1338, %r1138;
	shf.l.wrap.b32 	%r1340, %r1339, %r1339, 1;
	xor.b32  	%r1341, %r1336, %r1323;
	xor.b32  	%r1342, %r1341, %r1324;
	shf.l.wrap.b32 	%r1343, %r1335, %r1335, 5;
	add.s32 	%r1344, %r1343, %r1342;
	add.s32 	%r1345, %r1344, %r1312;
	add.s32 	%r1346, %r1345, %r1340;
	add.s32 	%r1347, %r1346, -899497514;
	shf.l.wrap.b32 	%r1348, %r1323, %r1323, 30;
	xor.b32  	%r1349, %r1256, %r1316;
	xor.b32  	%r1350, %r1349, %r1180;
	xor.b32  	%r1351, %r1350, %r1152;
	shf.l.wrap.b32 	%r1352, %r1351, %r1351, 1;
	xor.b32  	%r1353, %r1348, %r1335;
	xor.b32  	%r1354, %r1353, %r1336;
	shf.l.wrap.b32 	%r1355, %r1347, %r1347, 5;
	add.s32 	%r1356, %r1355, %r1354;
	add.s32 	%r1357, %r1356, %r1324;
	add.s32 	%r1358, %r1357, %r1352;
	add.s32 	%r1359, %r1358, -899497514;
	shf.l.wrap.b32 	%r1360, %r1335, %r1335, 30;
	xor.b32  	%r1361, %r1268, %r1328;
	xor.b32  	%r1362, %r1361, %r1194;
	xor.b32  	%r1363, %r1362, %r1166;
	shf.l.wrap.b32 	%r1364, %r1363, %r1363, 1;
	xor.b32  	%r1365, %r1360, %r1347;
	xor.b32  	%r1366, %r1365, %r1348;
	shf.l.wrap.b32 	%r1367, %r1359, %r1359, 5;
	add.s32 	%r1368, %r1367, %r1366;
	add.s32 	%r1369, %r1368, %r1336;
	add.s32 	%r1370, %r1369, %r1364;
	add.s32 	%r1371, %r1370, -899497514;
	shf.l.wrap.b32 	%r1372, %r1347, %r1347, 30;
	xor.b32  	%r1373, %r1280, %r1340;
	xor.b32  	%r1374, %r1373, %r1208;
	xor.b32  	%r1375, %r1374, %r1180;
	shf.l.wrap.b32 	%r1376, %r1375, %r1375, 1;
	xor.b32  	%r1377, %r1372, %r1359;
	xor.b32  	%r1378, %r1377, %r1360;
	shf.l.wrap.b32 	%r1379, %r1371, %r1371, 5;
	add.s32 	%r1380, %r1379, %r1378;
	add.s32 	%r1381, %r1380, %r1348;
	add.s32 	%r1382, %r1381, %r1376;
	add.s32 	%r1383, %r1382, -899497514;
	shf.l.wrap.b32 	%r1384, %r1359, %r1359, 30;
	xor.b32  	%r1385, %r1292, %r1352;
	xor.b32  	%r1386, %r1385, %r1220;
	xor.b32  	%r1387, %r1386, %r1194;
	shf.l.wrap.b32 	%r1388, %r1387, %r1387, 1;
	xor.b32  	%r1389, %r1384, %r1371;
	xor.b32  	%r1390, %r1389, %r1372;
	shf.l.wrap.b32 	%r1391, %r1383, %r1383, 5;
	add.s32 	%r1392, %r1391, %r1390;
	add.s32 	%r1393, %r1392, %r1360;
	add.s32 	%r1394, %r1393, %r1388;
	add.s32 	%r1395, %r1394, -899497514;
	shf.l.wrap.b32 	%r1396, %r1371, %r1371, 30;
	xor.b32  	%r1397, %r1304, %r1364;
	xor.b32  	%r1398, %r1397, %r1232;
	xor.b32  	%r1399, %r1398, %r1208;
	shf.l.wrap.b32 	%r1400, %r1399, %r1399, 1;
	xor.b32  	%r1401, %r1396, %r1383;
	xor.b32  	%r1402, %r1401, %r1384;
	shf.l.wrap.b32 	%r1403, %r1395, %r1395, 5;
	add.s32 	%r1404, %r1403, %r1402;
	add.s32 	%r1405, %r1404, %r1372;
	add.s32 	%r1406, %r1405, %r1400;
	add.s32 	%r1407, %r1406, -899497514;
	shf.l.wrap.b32 	%r1408, %r1383, %r1383, 30;
	xor.b32  	%r1409, %r1316, %r1376;
	xor.b32  	%r1410, %r1409, %r1244;
	xor.b32  	%r1411, %r1410, %r1220;
	shf.l.wrap.b32 	%r1412, %r1411, %r1411, 1;
	xor.b32  	%r1413, %r1408, %r1395;
	xor.b32  	%r1414, %r1413, %r1396;
	shf.l.wrap.b32 	%r1415, %r1407, %r1407, 5;
	add.s32 	%r1416, %r1415, %r1414;
	add.s32 	%r1417, %r1416, %r1384;
	add.s32 	%r1418, %r1417, %r1412;
	add.s32 	%r1419, %r1418, -899497514;
	shf.l.wrap.b32 	%r1420, %r1395, %r1395, 30;
	xor.b32  	%r1421, %r1328, %r1388;
	xor.b32  	%r1422, %r1421, %r1256;
	xor.b32  	%r1423, %r1422, %r1232;
	shf.l.wrap.b32 	%r1424, %r1423, %r1423, 1;
	xor.b32  	%r1425, %r1420, %r1407;
	xor.b32  	%r1426, %r1425, %r1408;
	shf.l.wrap.b32 	%r1427, %r1419, %r1419, 5;
	add.s32 	%r1428, %r1427, %r1426;
	add.s32 	%r1429, %r1428, %r1396;
	add.s32 	%r1430, %r1429, %r1424;
	add.s32 	%r1431, %r1430, -899497514;
	shf.l.wrap.b32 	%r1432, %r1407, %r1407, 30;
	xor.b32  	%r1433, %r1340, %r1400;
	xor.b32  	%r1434, %r1433, %r1268;
	xor.b32  	%r1435, %r1434, %r1244;
	shf.l.wrap.b32 	%r1436, %r1435, %r1435, 1;
	xor.b32  	%r1437, %r1432, %r1419;
	xor.b32  	%r1438, %r1437, %r1420;
	shf.l.wrap.b32 	%r1439, %r1431, %r1431, 5;
	add.s32 	%r1440, %r1439, %r1438;
	add.s32 	%r1441, %r1440, %r1408;
	add.s32 	%r1442, %r1441, %r1436;
	add.s32 	%r1443, %r1442, %r3722;
	shf.l.wrap.b32 	%r1444, %r1419, %r1419, 30;
	add.s32 	%r3722, %r1443, -899497514;
	add.s32 	%r3723, %r1431, %r3723;
	add.s32 	%r3724, %r1444, %r3724;
	add.s32 	%r3725, %r1432, %r3725;
	add.s32 	%r3726, %r1420, %r3726;
	add.s32 	%r3703, %r3710, 64;
	setp.le.u32 	%p21, %r3703, %r3697;
	mov.u32 	%r3704, %r3710;
	@%p21 bra 	$L__BB0_73;
$L__BB0_74:
	sub.s32 	%r120, %r3697, %r3710;
	shr.u32 	%r1445, %r3710, 6;
	shr.u32 	%r1446, %r100, 6;
	sub.s32 	%r121, %r1446, %r1445;
	setp.lt.s32 	%p22, %r121, 1;
	@%p22 bra 	$L__BB0_90;
	shr.s32 	%r1448, %r120, 31;
	shr.u32 	%r1449, %r1448, 30;
	add.s32 	%r1450, %r120, %r1449;
	shr.s32 	%r122, %r1450, 2;
	and.b32  	%r1451, %r1450, 536870908;
	sub.s32 	%r1452, %r120, %r1451;
	shl.b32 	%r1453, %r1452, 3;
	sub.s32 	%r1454, 24, %r1453;
	mov.b32 	%r1455, 128;
	shl.b32 	%r123, %r1455, %r1454;
	shr.u32 	%r124, %r3697, 29;
	add.s32 	%r1456, %r12, %r3692;
	sub.s32 	%r125, %r1456, %r3710;
	max.s32 	%r1457, %r125, 1;
	and.b32  	%r126, %r1457, 3;
	and.b32  	%r1458, %r1457, 2147483644;
	neg.s32 	%r127, %r1458;
	mov.b32 	%r3716, 0;
	mul.wide.s32 	%rd41, %r122, 4;
	add.s64 	%rd42, %rd3, %rd41;
$L__BB0_76:
	mov.b32 	%r1459, 0;
	st.local.v4.u32 	[%rd3], {%r1459, %r1459, %r1459, %r1459};
	st.local.v4.u32 	[%rd3+16], {%r1459, %r1459, %r1459, %r1459};
	st.local.v4.u32 	[%rd3+32], {%r1459, %r1459, %r1459, %r1459};
	st.local.v4.u32 	[%rd3+48], {%r1459, %r1459, %r1459, %r1459};
	setp.ne.s32 	%p23, %r3716, 0;
	@%p23 bra 	$L__BB0_86;
	setp.lt.s32 	%p24, %r120, 1;
	@%p24 bra 	$L__BB0_85;
	setp.lt.s32 	%p25, %r125, 4;
	mov.b32 	%r3719, 0;
	@%p25 bra 	$L__BB0_81;
	mov.b32 	%r3719, 0;
	mov.u32 	%r3717, %r127;
	mov.u64 	%rd87, %rd3;
$L__BB0_80:
	mov.u32 	%r1462, %tid.x;
	shl.b32 	%r1463, %r1462, 7;
	add.s32 	%r1464, %r3710, %r1463;
	mov.u32 	%r1465, s_message;
	add.s32 	%r1466, %r1465, %r1464;
	add.s32 	%r1467, %r1466, %r3719;
	ld.shared.u32 	%r1468, [%r1467];
	bfe.u32 	%r1469, %r1468, 0, 8;
	bfe.u32 	%r1470, %r1468, 8, 8;
	bfe.u32 	%r1471, %r1468, 16, 8;
	cvt.u16.u32 	%rs60, %r1471;
	shl.b32 	%r1472, %r1469, 24;
	ld.local.u32 	%r1473, [%rd87];
	or.b32  	%r1474, %r1472, %r1473;
	shl.b32 	%r1475, %r1470, 16;
	and.b32  	%r1476, %r1475, 16711680;
	or.b32  	%r1477, %r1476, %r1474;
	and.b16  	%rs61, %rs60, 255;
	mul.wide.u16 	%r1478, %rs61, 256;
	or.b32  	%r1479, %r1478, %r1477;
	bfe.u32 	%r1480, %r1468, 24, 8;
	or.b32  	%r1481, %r1479, %r1480;
	st.local.u32 	[%rd87], %r1481;
	add.s32 	%r3719, %r3719, 4;
	add.s64 	%rd87, %rd87, 4;
	add.s32 	%r3717, %r3717, 4;
	setp.ne.s32 	%p26, %r3717, 0;
	@%p26 bra 	$L__BB0_80;
$L__BB0_81:
	setp.eq.s32 	%p27, %r126, 0;
	@%p27 bra 	$L__BB0_85;
	setp.eq.s32 	%p28, %r126, 1;
	add.s32 	%r1482, %r3719, %r3710;
	mov.u32 	%r1483, %tid.x;
	shl.b32 	%r1484, %r1483, 7;
	mov.u32 	%r1485, s_message;
	add.s32 	%r1486, %r1485, %r1484;
	add.s32 	%r139, %r1486, %r1482;
	ld.shared.u8 	%r1487, [%r139];
	shl.b32 	%r1488, %r3719, 3;
	not.b32 	%r1489, %r1488;
	and.b32  	%r1490, %r1489, 24;
	shl.b32 	%r1491, %r1487, %r1490;
	and.b32  	%r1492, %r3719, -4;
	cvt.u64.u32 	%rd35, %r1492;
	add.s64 	%rd36, %rd3, %rd35;
	ld.local.u32 	%r1493, [%rd36];
	or.b32  	%r1494, %r1491, %r1493;
	st.local.u32 	[%rd36], %r1494;
	@%p28 bra 	$L__BB0_85;
	setp.eq.s32 	%p29, %r126, 2;
	add.s32 	%r1495, %r3719, 1;
	ld.shared.u8 	%r1496, [%r139+1];
	shl.b32 	%r1497, %r1495, 3;
	not.b32 	%r1498, %r1497;
	and.b32  	%r1499, %r1498, 24;
	shl.b32 	%r1500, %r1496, %r1499;
	and.b32  	%r1501, %r1495, -4;
	cvt.u64.u32 	%rd37, %r1501;
	add.s64 	%rd38, %rd3, %rd37;
	ld.local.u32 	%r1502, [%rd38];
	or.b32  	%r1503, %r1500, %r1502;
	st.local.u32 	[%rd38], %r1503;
	@%p29 bra 	$L__BB0_85;
	add.s32 	%r1504, %r3719, 2;
	ld.shared.u8 	%r1505, [%r139+2];
	shl.b32 	%r1506, %r1504, 3;
	not.b32 	%r1507, %r1506;
	and.b32  	%r1508, %r1507, 24;
	shl.b32 	%r1509, %r1505, %r1508;
	and.b32  	%r1510, %r1504, -4;
	cvt.u64.u32 	%rd39, %r1510;
	add.s64 	%rd40, %rd3, %rd39;
	ld.local.u32 	%r1511, [%rd40];
	or.b32  	%r1512, %r1509, %r1511;
	st.local.u32 	[%rd40], %r1512;
$L__BB0_85:
	ld.local.u32 	%r1513, [%rd42];
	or.b32  	%r1514, %r1513, %r123;
	st.local.u32 	[%rd42], %r1514;
$L__BB0_86:
	add.s32 	%r1515, %r121, -1;
	setp.eq.s32 	%p30, %r3716, %r1515;
	@%p30 bra 	$L__BB0_88;
	ld.local.v2.u32 	{%r3721, %r3720}, [%rd3+56];
	bra.uni 	$L__BB0_89;
$L__BB0_88:
	st.local.v2.u32 	[%rd3+56], {%r124, %r99};
	mov.u32 	%r3720, %r99;
	mov.u32 	%r3721, %r124;
$L__BB0_89:
	ld.local.v4.u32 	{%r1516, %r1517, %r1518, %r1519}, [%rd3];
	ld.local.v4.u32 	{%r1520, %r1521, %r1522, %r1523}, [%rd3+16];
	ld.local.v4.u32 	{%r1524, %r1525, %r1526, %r1527}, [%rd3+32];
	ld.local.v2.u32 	{%r1528, %r1529}, [%rd3+48];
	and.b32  	%r1530, %r3724, %r3723;
	not.b32 	%r1531, %r3723;
	and.b32  	%r1532, %r3725, %r1531;
	or.b32  	%r1533, %r1532, %r1530;
	shf.l.wrap.b32 	%r1534, %r3722, %r3722, 5;
	add.s32 	%r1535, %r1534, %r3726;
	add.s32 	%r1536, %r1535, %r1533;
	add.s32 	%r1537, %r1536, %r1516;
	add.s32 	%r1538, %r1537, 1518500249;
	shf.l.wrap.b32 	%r1539, %r3723, %r3723, 30;
	and.b32  	%r1540, %r1539, %r3722;
	not.b32 	%r1541, %r3722;
	and.b32  	%r1542, %r3724, %r1541;
	or.b32  	%r1543, %r1542, %r1540;
	shf.l.wrap.b32 	%r1544, %r1538, %r1538, 5;
	add.s32 	%r1545, %r1544, %r3725;
	add.s32 	%r1546, %r1545, %r1543;
	add.s32 	%r1547, %r1546, %r1517;
	add.s32 	%r1548, %r1547, 1518500249;
	shf.l.wrap.b32 	%r1549, %r3722, %r3722, 30;
	and.b32  	%r1550, %r1549, %r1538;
	not.b32 	%r1551, %r1538;
	and.b32  	%r1552, %r1539, %r1551;
	or.b32  	%r1553, %r1552, %r1550;
	shf.l.wrap.b32 	%r1554, %r1548, %r1548, 5;
	add.s32 	%r1555, %r1554, %r3724;
	add.s32 	%r1556, %r1555, %r1553;
	add.s32 	%r1557, %r1556, %r1518;
	add.s32 	%r1558, %r1557, 1518500249;
	shf.l.wrap.b32 	%r1559, %r1538, %r1538, 30;
	and.b32  	%r1560, %r1559, %r1548;
	not.b32 	%r1561, %r1548;
	and.b32  	%r1562, %r1549, %r1561;
	or.b32  	%r1563, %r1562, %r1560;
	shf.l.wrap.b32 	%r1564, %r1558, %r1558, 5;
	add.s32 	%r1565, %r1564, %r1539;
	add.s32 	%r1566, %r1565, %r1563;
	add.s32 	%r1567, %r1566, %r1519;
	add.s32 	%r1568, %r1567, 1518500249;
	shf.l.wrap.b32 	%r1569, %r1548, %r1548, 30;
	and.b32  	%r1570, %r1569, %r1558;
	not.b32 	%r1571, %r1558;
	and.b32  	%r1572, %r1559, %r1571;
	or.b32  	%r1573, %r1572, %r1570;
	shf.l.wrap.b32 	%r1574, %r1568, %r1568, 5;
	add.s32 	%r1575, %r1574, %r1549;
	add.s32 	%r1576, %r1575, %r1573;
	add.s32 	%r1577, %r1576, %r1520;
	add.s32 	%r1578, %r1577, 1518500249;
	shf.l.wrap.b32 	%r1579, %r1558, %r1558, 30;
	and.b32  	%r1580, %r1579, %r1568;
	not.b32 	%r1581, %r1568;
	and.b32  	%r1582, %r1569, %r1581;
	or.b32  	%r1583, %r1582, %r1580;
	shf.l.wrap.b32 	%r1584, %r1578, %r1578, 5;
	add.s32 	%r1585, %r1584, %r1559;
	add.s32 	%r1586, %r1585, %r1583;
	add.s32 	%r1587, %r1586, %r1521;
	add.s32 	%r1588, %r1587, 1518500249;
	shf.l.wrap.b32 	%r1589, %r1568, %r1568, 30;
	and.b32  	%r1590, %r1589, %r1578;
	not.b32 	%r1591, %r1578;
	and.b32  	%r1592, %r1579, %r1591;
	or.b32  	%r1593, %r1592, %r1590;
	shf.l.wrap.b32 	%r1594, %r1588, %r1588, 5;
	add.s32 	%r1595, %r1594, %r1569;
	add.s32 	%r1596, %r1595, %r1593;
	add.s32 	%r1597, %r1596, %r1522;
	add.s32 	%r1598, %r1597, 1518500249;
	shf.l.wrap.b32 	%r1599, %r1578, %r1578, 30;
	and.b32  	%r1600, %r1599, %r1588;
	not.b32 	%r1601, %r1588;
	and.b32  	%r1602, %r1589, %r1601;
	or.b32  	%r1603, %r1602, %r1600;
	shf.l.wrap.b32 	%r1604, %r1598, %r1598, 5;
	add.s32 	%r1605, %r1604, %r1579;
	add.s32 	%r1606, %r1605, %r1603;
	add.s32 	%r1607, %r1606, %r1523;
	add.s32 	%r1608, %r1607, 1518500249;
	shf.l.wrap.b32 	%r1609, %r1588, %r1588, 30;
	and.b32  	%r1610, %r1609, %r1598;
	not.b32 	%r1611, %r1598;
	and.b32  	%r1612, %r1599, %r1611;
	or.b32  	%r1613, %r1612, %r1610;
	shf.l.wrap.b32 	%r1614, %r1608, %r1608, 5;
	add.s32 	%r1615, %r1614, %r1589;
	add.s32 	%r1616, %r1615, %r1613;
	add.s32 	%r1617, %r1616, %r1524;
	add.s32 	%r1618, %r1617, 1518500249;
	shf.l.wrap.b32 	%r1619, %r1598, %r1598, 30;
	and.b32  	%r1620, %r1619, %r1608;
	not.b32 	%r1621, %r1608;
	and.b32  	%r1622, %r1609, %r1621;
	or.b32  	%r1623, %r1622, %r1620;
	shf.l.wrap.b32 	%r1624, %r1618, %r1618, 5;
	add.s32 	%r1625, %r1624, %r1599;
	add.s32 	%r1626, %r1625, %r1623;
	add.s32 	%r1627, %r1626, %r1525;
	add.s32 	%r1628, %r1627, 1518500249;
	shf.l.wrap.b32 	%r1629, %r1608, %r1608, 30;
	and.b32  	%r1630, %r1629, %r1618;
	not.b32 	%r1631, %r1618;
	and.b32  	%r1632, %r1619, %r1631;
	or.b32  	%r1633, %r1632, %r1630;
	shf.l.wrap.b32 	%r1634, %r1628, %r1628, 5;
	add.s32 	%r1635, %r1634, %r1609;
	add.s32 	%r1636, %r1635, %r1633;
	add.s32 	%r1637, %r1636, %r1526;
	add.s32 	%r1638, %r1637, 1518500249;
	shf.l.wrap.b32 	%r1639, %r1618, %r1618, 30;
	and.b32  	%r1640, %r1639, %r1628;
	not.b32 	%r1641, %r1628;
	and.b32  	%r1642, %r1629, %r1641;
	or.b32  	%r1643, %r1642, %r1640;
	shf.l.wrap.b32 	%r1644, %r1638, %r1638, 5;
	add.s32 	%r1645, %r1644, %r1619;
	add.s32 	%r1646, %r1645, %r1643;
	add.s32 	%r1647, %r1646, %r1527;
	add.s32 	%r1648, %r1647, 1518500249;
	shf.l.wrap.b32 	%r1649, %r1628, %r1628, 30;
	and.b32  	%r1650, %r1649, %r1638;
	not.b32 	%r1651, %r1638;
	and.b32  	%r1652, %r1639, %r1651;
	or.b32  	%r1653, %r1652, %r1650;
	shf.l.wrap.b32 	%r1654, %r1648, %r1648, 5;
	add.s32 	%r1655, %r1654, %r1629;
	add.s32 	%r1656, %r1655, %r1653;
	add.s32 	%r1657, %r1656, %r1528;
	add.s32 	%r1658, %r1657, 1518500249;
	shf.l.wrap.b32 	%r1659, %r1638, %r1638, 30;
	and.b32  	%r1660, %r1659, %r1648;
	not.b32 	%r1661, %r1648;
	and.b32  	%r1662, %r1649, %r1661;
	or.b32  	%r1663, %r1662, %r1660;
	shf.l.wrap.b32 	%r1664, %r1658, %r1658, 5;
	add.s32 	%r1665, %r1664, %r1639;
	add.s32 	%r1666, %r1665, %r1663;
	add.s32 	%r1667, %r1666, %r1529;
	add.s32 	%r1668, %r1667, 1518500249;
	shf.l.wrap.b32 	%r1669, %r1648, %r1648, 30;
	and.b32  	%r1670, %r1669, %r1658;
	not.b32 	%r1671, %r1658;
	and.b32  	%r1672, %r1659, %r1671;
	or.b32  	%r1673, %r1672, %r1670;
	shf.l.wrap.b32 	%r1674, %r1668, %r1668, 5;
	add.s32 	%r1675, %r1674, %r1649;
	add.s32 	%r1676, %r1675, %r1673;
	add.s32 	%r1677, %r1676, %r3721;
	add.s32 	%r1678, %r1677, 1518500249;
	shf.l.wrap.b32 	%r1679, %r1658, %r1658, 30;
	and.b32  	%r1680, %r1679, %r1668;
	not.b32 	%r1681, %r1668;
	and.b32  	%r1682, %r1669, %r1681;
	or.b32  	%r1683, %r1682, %r1680;
	shf.l.wrap.b32 	%r1684, %r1678, %r1678, 5;
	add.s32 	%r1685, %r1684, %r1659;
	add.s32 	%r1686, %r1685, %r1683;
	add.s32 	%r1687, %r1686, %r3720;
	add.s32 	%r1688, %r1687, 1518500249;
	shf.l.wrap.b32 	%r1689, %r1668, %r1668, 30;
	xor.b32  	%r1690, %r1524, %r1529;
	xor.b32  	%r1691, %r1690, %r1518;
	xor.b32  	%r1692, %r1691, %r1516;
	shf.l.wrap.b32 	%r1693, %r1692, %r1692, 1;
	and.b32  	%r1694, %r1689, %r1678;
	not.b32 	%r1695, %r1678;
	and.b32  	%r1696, %r1679, %r1695;
	or.b32  	%r1697, %r1696, %r1694;
	shf.l.wrap.b32 	%r1698, %r1688, %r1688, 5;
	add.s32 	%r1699, %r1698, %r1669;
	add.s32 	%r1700, %r1699, %r1697;
	add.s32 	%r1701, %r1700, %r1693;
	add.s32 	%r1702, %r1701, 1518500249;
	shf.l.wrap.b32 	%r1703, %r1678, %r1678, 30;
	xor.b32  	%r1704, %r1525, %r3721;
	xor.b32  	%r1705, %r1704, %r1519;
	xor.b32  	%r1706, %r1705, %r1517;
	shf.l.wrap.b32 	%r1707, %r1706, %r1706, 1;
	and.b32  	%r1708, %r1703, %r1688;
	not.b32 	%r1709, %r1688;
	and.b32  	%r1710, %r1689, %r1709;
	or.b32  	%r1711, %r1710, %r1708;
	shf.l.wrap.b32 	%r1712, %r1702, %r1702, 5;
	add.s32 	%r1713, %r1712, %r1679;
	add.s32 	%r1714, %r1713, %r1711;
	add.s32 	%r1715, %r1714, %r1707;
	add.s32 	%r1716, %r1715, 1518500249;
	shf.l.wrap.b32 	%r1717, %r1688, %r1688, 30;
	xor.b32  	%r1718, %r1526, %r3720;
	xor.b32  	%r1719, %r1718, %r1520;
	xor.b32  	%r1720, %r1719, %r1518;
	shf.l.wrap.b32 	%r1721, %r1720, %r1720, 1;
	and.b32  	%r1722, %r1717, %r1702;
	not.b32 	%r1723, %r1702;
	and.b32  	%r1724, %r1703, %r1723;
	or.b32  	%r1725, %r1724, %r1722;
	shf.l.wrap.b32 	%r1726, %r1716, %r1716, 5;
	add.s32 	%r1727, %r1726, %r1689;
	add.s32 	%r1728, %r1727, %r1725;
	add.s32 	%r1729, %r1728, %r1721;
	add.s32 	%r1730, %r1729, 1518500249;
	shf.l.wrap.b32 	%r1731, %r1702, %r1702, 30;
	xor.b32  	%r1732, %r1527, %r1693;
	xor.b32  	%r1733, %r1732, %r1521;
	xor.b32  	%r1734, %r1733, %r1519;
	shf.l.wrap.b32 	%r1735, %r1734, %r1734, 1;
	and.b32  	%r1736, %r1731, %r1716;
	not.b32 	%r1737, %r1716;
	and.b32  	%r1738, %r1717, %r1737;
	or.b32  	%r1739, %r1738, %r1736;
	shf.l.wrap.b32 	%r1740, %r1730, %r1730, 5;
	add.s32 	%r1741, %r1740, %r1703;
	add.s32 	%r1742, %r1741, %r1739;
	add.s32 	%r1743, %r1742, %r1735;
	add.s32 	%r1744, %r1743, 1518500249;
	shf.l.wrap.b32 	%r1745, %r1716, %r1716, 30;
	xor.b32  	%r1746, %r1528, %r1707;
	xor.b32  	%r1747, %r1746, %r1522;
	xor.b32  	%r1748, %r1747, %r1520;
	shf.l.wrap.b32 	%r1749, %r1748, %r1748, 1;
	xor.b32  	%r1750, %r1745, %r1730;
	xor.b32  	%r1751, %r1750, %r1731;
	shf.l.wrap.b32 	%r1752, %r1744, %r1744, 5;
	add.s32 	%r1753, %r1752, %r1751;
	add.s32 	%r1754, %r1753, %r1717;
	add.s32 	%r1755, %r1754, %r1749;
	add.s32 	%r1756, %r1755, 1859775393;
	shf.l.wrap.b32 	%r1757, %r1730, %r1730, 30;
	xor.b32  	%r1758, %r1529, %r1721;
	xor.b32  	%r1759, %r1758, %r1523;
	xor.b32  	%r1760, %r1759, %r1521;
	shf.l.wrap.b32 	%r1761, %r1760, %r1760, 1;
	xor.b32  	%r1762, %r1757, %r1744;
	xor.b32  	%r1763, %r1762, %r1745;
	shf.l.wrap.b32 	%r1764, %r1756, %r1756, 5;
	add.s32 	%r1765, %r1764, %r1763;
	add.s32 	%r1766, %r1765, %r1731;
	add.s32 	%r1767, %r1766, %r1761;
	add.s32 	%r1768, %r1767, 1859775393;
	shf.l.wrap.b32 	%r1769, %r1744, %r1744, 30;
	xor.b32  	%r1770, %r3721, %r1735;
	xor.b32  	%r1771, %r1770, %r1524;
	xor.b32  	%r1772, %r1771, %r1522;
	shf.l.wrap.b32 	%r1773, %r1772, %r1772, 1;
	xor.b32  	%r1774, %r1769, %r1756;
	xor.b32  	%r1775, %r1774, %r1757;
	shf.l.wrap.b32 	%r1776, %r1768, %r1768, 5;
	add.s32 	%r1777, %r1776, %r1775;
	add.s32 	%r1778, %r1777, %r1745;
	add.s32 	%r1779, %r1778, %r1773;
	add.s32 	%r1780, %r1779, 1859775393;
	shf.l.wrap.b32 	%r1781, %r1756, %r1756, 30;
	xor.b32  	%r1782, %r3720, %r1749;
	xor.b32  	%r1783, %r1782, %r1525;
	xor.b32  	%r1784, %r1783, %r1523;
	shf.l.wrap.b32 	%r1785, %r1784, %r1784, 1;
	xor.b32  	%r1786, %r1781, %r1768;
	xor.b32  	%r1787, %r1786, %r1769;
	shf.l.wrap.b32 	%r1788, %r1780, %r1780, 5;
	add.s32 	%r1789, %r1788, %r1787;
	add.s32 	%r1790, %r1789, %r1757;
	add.s32 	%r1791, %r1790, %r1785;
	add.s32 	%r1792, %r1791, 1859775393;
	shf.l.wrap.b32 	%r1793, %r1768, %r1768, 30;
	xor.b32  	%r1794, %r1693, %r1761;
	xor.b32  	%r1795, %r1794, %r1526;
	xor.b32  	%r1796, %r1795, %r1524;
	shf.l.wrap.b32 	%r1797, %r1796, %r1796, 1;
	xor.b32  	%r1798, %r1793, %r1780;
	xor.b32  	%r1799, %r1798, %r1781;
	shf.l.wrap.b32 	%r1800, %r1792, %r1792, 5;
	add.s32 	%r1801, %r1800, %r1799;
	add.s32 	%r1802, %r1801, %r1769;
	add.s32 	%r1803, %r1802, %r1797;
	add.s32 	%r1804, %r1803, 1859775393;
	shf.l.wrap.b32 	%r1805, %r1780, %r1780, 30;
	xor.b32  	%r1806, %r1707, %r1773;
	xor.b32  	%r1807, %r1806, %r1527;
	xor.b32  	%r1808, %r1807, %r1525;
	shf.l.wrap.b32 	%r1809, %r1808, %r1808, 1;
	xor.b32  	%r1810, %r1805, %r1792;
	xor.b32  	%r1811, %r1810, %r1793;
	shf.l.wrap.b32 	%r1812, %r1804, %r1804, 5;
	add.s32 	%r1813, %r1812, %r1811;
	add.s32 	%r1814, %r1813, %r1781;
	add.s32 	%r1815, %r1814, %r1809;
	add.s32 	%r1816, %r1815, 1859775393;
	shf.l.wrap.b32 	%r1817, %r1792, %r1792, 30;
	xor.b32  	%r1818, %r1721, %r1785;
	xor.b32  	%r1819, %r1818, %r1528;
	xor.b32  	%r1820, %r1819, %r1526;
	shf.l.wrap.b32 	%r1821, %r1820, %r1820, 1;
	xor.b32  	%r1822, %r1817, %r1804;
	xor.b32  	%r1823, %r1822, %r1805;
	shf.l.wrap.b32 	%r1824, %r1816, %r1816, 5;
	add.s32 	%r1825, %r1824, %r1823;
	add.s32 	%r1826, %r1825, %r1793;
	add.s32 	%r1827, %r1826, %r1821;
	add.s32 	%r1828, %r1827, 1859775393;
	shf.l.wrap.b32 	%r1829, %r1804, %r1804, 30;
	xor.b32  	%r1830, %r1735, %r1797;
	xor.b32  	%r1831, %r1830, %r1529;
	xor.b32  	%r1832, %r1831, %r1527;
	shf.l.wrap.b32 	%r1833, %r1832, %r1832, 1;
	xor.b32  	%r1834, %r1829, %r1816;
	xor.b32  	%r1835, %r1834, %r1817;
	shf.l.wrap.b32 	%r1836, %r1828, %r1828, 5;
	add.s32 	%r1837, %r1836, %r1835;
	add.s32 	%r1838, %r1837, %r1805;
	add.s32 	%r1839, %r1838, %r1833;
	add.s32 	%r1840, %r1839, 1859775393;
	shf.l.wrap.b32 	%r1841, %r1816, %r1816, 30;
	xor.b32  	%r1842, %r1749, %r1809;
	xor.b32  	%r1843, %r1842, %r3721;
	xor.b32  	%r1844, %r1843, %r1528;
	shf.l.wrap.b32 	%r1845, %r1844, %r1844, 1;
	xor.b32  	%r1846, %r1841, %r1828;
	xor.b32  	%r1847, %r1846, %r1829;
	shf.l.wrap.b32 	%r1848, %r1840, %r1840, 5;
	add.s32 	%r1849, %r1848, %r1847;
	add.s32 	%r1850, %r1849, %r1817;
	add.s32 	%r1851, %r1850, %r1845;
	add.s32 	%r1852, %r1851, 1859775393;
	shf.l.wrap.b32 	%r1853, %r1828, %r1828, 30;
	xor.b32  	%r1854, %r1761, %r1821;
	xor.b32  	%r1855, %r1854, %r3720;
	xor.b32  	%r1856, %r1855, %r1529;
	shf.l.wrap.b32 	%r1857, %r1856, %r1856, 1;
	xor.b32  	%r1858, %r1853, %r1840;
	xor.b32  	%r1859, %r1858, %r1841;
	shf.l.wrap.b32 	%r1860, %r1852, %r1852, 5;
	add.s32 	%r1861, %r1860, %r1859;
	add.s32 	%r1862, %r1861, %r1829;
	add.s32 	%r1863, %r1862, %r1857;
	add.s32 	%r1864, %r1863, 1859775393;
	shf.l.wrap.b32 	%r1865, %r1840, %r1840, 30;
	xor.b32  	%r1866, %r1773, %r1833;
	xor.b32  	%r1867, %r1866, %r1693;
	xor.b32  	%r1868, %r1867, %r3721;
	shf.l.wrap.b32 	%r1869, %r1868, %r1868, 1;
	xor.b32  	%r1870, %r1865, %r1852;
	xor.b32  	%r1871, %r1870, %r1853;
	shf.l.wrap.b32 	%r1872, %r1864, %r1864, 5;
	add.s32 	%r1873, %r1872, %r1871;
	add.s32 	%r1874, %r1873, %r1841;
	add.s32 	%r1875, %r1874, %r1869;
	add.s32 	%r1876, %r1875, 1859775393;
	shf.l.wrap.b32 	%r1877, %r1852, %r1852, 30;
	xor.b32  	%r1878, %r1785, %r1845;
	xor.b32  	%r1879, %r1878, %r1707;
	xor.b32  	%r1880, %r1879, %r3720;
	shf.l.wrap.b32 	%r1881, %r1880, %r1880, 1;
	xor.b32  	%r1882, %r1877, %r1864;
	xor.b32  	%r1883, %r1882, %r1865;
	shf.l.wrap.b32 	%r1884, %r1876, %r1876, 5;
	add.s32 	%r1885, %r1884, %r1883;
	add.s32 	%r1886, %r1885, %r1853;
	add.s32 	%r1887, %r1886, %r1881;
	add.s32 	%r1888, %r1887, 1859775393;
	shf.l.wrap.b32 	%r1889, %r1864, %r1864, 30;
	xor.b32  	%r1890, %r1797, %r1857;
	xor.b32  	%r1891, %r1890, %r1721;
	xor.b32  	%r1892, %r1891, %r1693;
	shf.l.wrap.b32 	%r1893, %r1892, %r1892, 1;
	xor.b32  	%r1894, %r1889, %r1876;
	xor.b32  	%r1895, %r1894, %r1877;
	shf.l.wrap.b32 	%r1896, %r1888, %r1888, 5;
	add.s32 	%r1897, %r1896, %r1895;
	add.s32 	%r1898, %r1897, %r1865;
	add.s32 	%r1899, %r1898, %r1893;
	add.s32 	%r1900, %r1899, 1859775393;
	shf.l.wrap.b32 	%r1901, %r1876, %r1876, 30;
	xor.b32  	%r1902, %r1809, %r1869;
	xor.b32  	%r1903, %r1902, %r1735;
	xor.b32  	%r1904, %r1903, %r1707;
	shf.l.wrap.b32 	%r1905, %r1904, %r1904, 1;
	xor.b32  	%r1906, %r1901, %r1888;
	xor.b32  	%r1907, %r1906, %r1889;
	shf.l.wrap.b32 	%r1908, %r1900, %r1900, 5;
	add.s32 	%r1909, %r1908, %r1907;
	add.s32 	%r1910, %r1909, %r1877;
	add.s32 	%r1911, %r1910, %r1905;
	add.s32 	%r1912, %r1911, 1859775393;
	shf.l.wrap.b32 	%r1913, %r1888, %r1888, 30;
	xor.b32  	%r1914, %r1821, %r1881;
	xor.b32  	%r1915, %r1914, %r1749;
	xor.b32  	%r1916, %r1915, %r1721;
	shf.l.wrap.b32 	%r1917, %r1916, %r1916, 1;
	xor.b32  	%r1918, %r1913, %r1900;
	xor.b32  	%r1919, %r1918, %r1901;
	shf.l.wrap.b32 	%r1920, %r1912, %r1912, 5;
	add.s32 	%r1921, %r1920, %r1919;
	add.s32 	%r1922, %r1921, %r1889;
	add.s32 	%r1923, %r1922, %r1917;
	add.s32 	%r1924, %r1923, 1859775393;
	shf.l.wrap.b32 	%r1925, %r1900, %r1900, 30;
	xor.b32  	%r1926, %r1833, %r1893;
	xor.b32  	%r1927, %r1926, %r1761;
	xor.b32  	%r1928, %r1927, %r1735;
	shf.l.wrap.b32 	%r1929, %r1928, %r1928, 1;
	xor.b32  	%r1930, %r1925, %r1912;
	xor.b32  	%r1931, %r1930, %r1913;
	shf.l.wrap.b32 	%r1932, %r1924, %r1924, 5;
	add.s32 	%r1933, %r1932, %r1931;
	add.s32 	%r1934, %r1933, %r1901;
	add.s32 	%r1935, %r1934, %r1929;
	add.s32 	%r1936, %r1935, 1859775393;
	shf.l.wrap.b32 	%r1937, %r1912, %r1912, 30;
	xor.b32  	%r1938, %r1845, %r1905;
	xor.b32  	%r1939, %r1938, %r1773;
	xor.b32  	%r1940, %r1939, %r1749;
	shf.l.wrap.b32 	%r1941, %r1940, %r1940, 1;
	xor.b32  	%r1942, %r1937, %r1924;
	xor.b32  	%r1943, %r1942, %r1925;
	shf.l.wrap.b32 	%r1944, %r1936, %r1936, 5;
	add.s32 	%r1945, %r1944, %r1943;
	add.s32 	%r1946, %r1945, %r1913;
	add.s32 	%r1947, %r1946, %r1941;
	add.s32 	%r1948, %r1947, 1859775393;
	shf.l.wrap.b32 	%r1949, %r1924, %r1924, 30;
	xor.b32  	%r1950, %r1857, %r1917;
	xor.b32  	%r1951, %r1950, %r1785;
	xor.b32  	%r1952, %r1951, %r1761;
	shf.l.wrap.b32 	%r1953, %r1952, %r1952, 1;
	xor.b32  	%r1954, %r1949, %r1936;
	xor.b32  	%r1955, %r1954, %r1937;
	shf.l.wrap.b32 	%r1956, %r1948, %r1948, 5;
	add.s32 	%r1957, %r1956, %r1955;
	add.s32 	%r1958, %r1957, %r1925;
	add.s32 	%r1959, %r1958, %r1953;
	add.s32 	%r1960, %r1959, 1859775393;
	shf.l.wrap.b32 	%r1961, %r1936, %r1936, 30;
	xor.b32  	%r1962, %r1869, %r1929;
	xor.b32  	%r1963, %r1962, %r1797;
	xor.b32  	%r1964, %r1963, %r1773;
	shf.l.wrap.b32 	%r1965, %r1964, %r1964, 1;
	xor.b32  	%r1966, %r1961, %r1948;
	xor.b32  	%r1967, %r1966, %r1949;
	shf.l.wrap.b32 	%r1968, %r1960, %r1960, 5;
	add.s32 	%r1969, %r1968, %r1967;
	add.s32 	%r1970, %r1969, %r1937;
	add.s32 	%r1971, %r1970, %r1965;
	add.s32 	%r1972, %r1971, 1859775393;
	shf.l.wrap.b32 	%r1973, %r1948, %r1948, 30;
	xor.b32  	%r1974, %r1881, %r1941;
	xor.b32  	%r1975, %r1974, %r1809;
	xor.b32  	%r1976, %r1975, %r1785;
	shf.l.wrap.b32 	%r1977, %r1976, %r1976, 1;
	xor.b32  	%r1978, %r1973, %r1960;
	xor.b32  	%r1979, %r1978, %r1961;
	shf.l.wrap.b32 	%r1980, %r1972, %r1972, 5;
	add.s32 	%r1981, %r1980, %r1979;
	add.s32 	%r1982, %r1981, %r1949;
	add.s32 	%r1983, %r1982, %r1977;
	add.s32 	%r1984, %r1983, 1859775393;
	shf.l.wrap.b32 	%r1985, %r1960, %r1960, 30;
	xor.b32  	%r1986, %r1893, %r1953;
	xor.b32  	%r1987, %r1986, %r1821;
	xor.b32  	%r1988, %r1987, %r1797;
	shf.l.wrap.b32 	%r1989, %r1988, %r1988, 1;
	or.b32  	%r1990, %r1973, %r1985;
	and.b32  	%r1991, %r1990, %r1972;
	and.b32  	%r1992, %r1973, %r1985;
	or.b32  	%r1993, %r1991, %r1992;
	shf.l.wrap.b32 	%r1994, %r1984, %r1984, 5;
	add.s32 	%r1995, %r1994, %r1961;
	add.s32 	%r1996, %r1995, %r1993;
	add.s32 	%r1997, %r1996, %r1989;
	add.s32 	%r1998, %r1997, -1894007588;
	shf.l.wrap.b32 	%r1999, %r1972, %r1972, 30;
	xor.b32  	%r2000, %r1905, %r1965;
	xor.b32  	%r2001, %r2000, %r1833;
	xor.b32  	%r2002, %r2001, %r1809;
	shf.l.wrap.b32 	%r2003, %r2002, %r2002, 1;
	or.b32  	%r2004, %r1985, %r1999;
	and.b32  	%r2005, %r2004, %r1984;
	and.b32  	%r2006, %r1985, %r1999;
	or.b32  	%r2007, %r2005, %r2006;
	shf.l.wrap.b32 	%r2008, %r1998, %r1998, 5;
	add.s32 	%r2009, %r2008, %r1973;
	add.s32 	%r2010, %r2009, %r2007;
	add.s32 	%r2011, %r2010, %r2003;
	add.s32 	%r2012, %r2011, -1894007588;
	shf.l.wrap.b32 	%r2013, %r1984, %r1984, 30;
	xor.b32  	%r2014, %r1917, %r1977;
	xor.b32  	%r2015, %r2014, %r1845;
	xor.b32  	%r2016, %r2015, %r1821;
	shf.l.wrap.b32 	%r2017, %r2016, %r2016, 1;
	or.b32  	%r2018, %r1999, %r2013;
	and.b32  	%r2019, %r2018, %r1998;
	and.b32  	%r2020, %r1999, %r2013;
	or.b32  	%r2021, %r2019, %r2020;
	shf.l.wrap.b32 	%r2022, %r2012, %r2012, 5;
	add.s32 	%r2023, %r2022, %r1985;
	add.s32 	%r2024, %r2023, %r2021;
	add.s32 	%r2025, %r2024, %r2017;
	add.s32 	%r2026, %r2025, -1894007588;
	shf.l.wrap.b32 	%r2027, %r1998, %r1998, 30;
	xor.b32  	%r2028, %r1929, %r1989;
	xor.b32  	%r2029, %r2028, %r1857;
	xor.b32  	%r2030, %r2029, %r1833;
	shf.l.wrap.b32 	%r2031, %r2030, %r2030, 1;
	or.b32  	%r2032, %r2013, %r2027;
	and.b32  	%r2033, %r2032, %r2012;
	and.b32  	%r2034, %r2013, %r2027;
	or.b32  	%r2035, %r2033, %r2034;
	shf.l.wrap.b32 	%r2036, %r2026, %r2026, 5;
	add.s32 	%r2037, %r2036, %r1999;
	add.s32 	%r2038, %r2037, %r2035;
	add.s32 	%r2039, %r2038, %r2031;
	add.s32 	%r2040, %r2039, -1894007588;
	shf.l.wrap.b32 	%r2041, %r2012, %r2012, 30;
	xor.b32  	%r2042, %r1941, %r2003;
	xor.b32  	%r2043, %r2042, %r1869;
	xor.b32  	%r2044, %r2043, %r1845;
	shf.l.wrap.b32 	%r2045, %r2044, %r2044, 1;
	or.b32  	%r2046, %r2027, %r2041;
	and.b32  	%r2047, %r2046, %r2026;
	and.b32  	%r2048, %r2027, %r2041;
	or.b32  	%r2049, %r2047, %r2048;
	shf.l.wrap.b32 	%r2050, %r2040, %r2040, 5;
	add.s32 	%r2051, %r2050, %r2013;
	add.s32 	%r2052, %r2051, %r2049;
	add.s32 	%r2053, %r2052, %r2045;
	add.s32 	%r2054, %r2053, -1894007588;
	shf.l.wrap.b32 	%r2055, %r2026, %r2026, 30;
	xor.b32  	%r2056, %r1953, %r2017;
	xor.b32  	%r2057, %r2056, %r1881;
	xor.b32  	%r2058, %r2057, %r1857;
	shf.l.wrap.b32 	%r2059, %r2058, %r2058, 1;
	or.b32  	%r2060, %r2041, %r2055;
	and.b32  	%r2061, %r2060, %r2040;
	and.b32  	%r2062, %r2041, %r2055;
	or.b32  	%r2063, %r2061, %r2062;
	shf.l.wrap.b32 	%r2064, %r2054, %r2054, 5;
	add.s32 	%r2065, %r2064, %r2027;
	add.s32 	%r2066, %r2065, %r2063;
	add.s32 	%r2067, %r2066, %r2059;
	add.s32 	%r2068, %r2067, -1894007588;
	shf.l.wrap.b32 	%r2069, %r2040, %r2040, 30;
	xor.b32  	%r2070, %r1965, %r2031;
	xor.b32  	%r2071, %r2070, %r1893;
	xor.b32  	%r2072, %r2071, %r1869;
	shf.l.wrap.b32 	%r2073, %r2072, %r2072, 1;
	or.b32  	%r2074, %r2055, %r2069;
	and.b32  	%r2075, %r2074, %r2054;
	and.b32  	%r2076, %r2055, %r2069;
	or.b32  	%r2077, %r2075, %r2076;
	shf.l.wrap.b32 	%r2078, %r2068, %r2068, 5;
	add.s32 	%r2079, %r2078, %r2041;
	add.s32 	%r2080, %r2079, %r2077;
	add.s32 	%r2081, %r2080, %r2073;
	add.s32 	%r2082, %r2081, -1894007588;
	shf.l.wrap.b32 	%r2083, %r2054, %r2054, 30;
	xor.b32  	%r2084, %r1977, %r2045;
	xor.b32  	%r2085, %r2084, %r1905;
	xor.b32  	%r2086, %r2085, %r1881;
	shf.l.wrap.b32 	%r2087, %r2086, %r2086, 1;
	or.b32  	%r2088, %r2069, %r2083;
	and.b32  	%r2089, %r2088, %r2068;
	and.b32  	%r2090, %r2069, %r2083;
	or.b32  	%r2091, %r2089, %r2090;
	shf.l.wrap.b32 	%r2092, %r2082, %r2082, 5;
	add.s32 	%r2093, %r2092, %r2055;
	add.s32 	%r2094, %r2093, %r2091;
	add.s32 	%r2095, %r2094, %r2087;
	add.s32 	%r2096, %r2095, -1894007588;
	shf.l.wrap.b32 	%r2097, %r2068, %r2068, 30;
	xor.b32  	%r2098, %r1989, %r2059;
	xor.b32  	%r2099, %r2098, %r1917;
	xor.b32  	%r2100, %r2099, %r1893;
	shf.l.wrap.b32 	%r2101, %r2100, %r2100, 1;
	or.b32  	%r2102, %r2083, %r2097;
	and.b32  	%r2103, %r2102, %r2082;
	and.b32  	%r2104, %r2083, %r2097;
	or.b32  	%r2105, %r2103, %r2104;
	shf.l.wrap.b32 	%r2106, %r2096, %r2096, 5;
	add.s32 	%r2107, %r2106, %r2069;
	add.s32 	%r2108, %r2107, %r2105;
	add.s32 	%r2109, %r2108, %r2101;
	add.s32 	%r2110, %r2109, -1894007588;
	shf.l.wrap.b32 	%r2111, %r2082, %r2082, 30;
	xor.b32  	%r2112, %r2003, %r2073;
	xor.b32  	%r2113, %r2112, %r1929;
	xor.b32  	%r2114, %r2113, %r1905;
	shf.l.wrap.b32 	%r2115, %r2114, %r2114, 1;
	or.b32  	%r2116, %r2097, %r2111;
	and.b32  	%r2117, %r2116, %r2096;
	and.b32  	%r2118, %r2097, %r2111;
	or.b32  	%r2119, %r2117, %r2118;
	shf.l.wrap.b32 	%r2120, %r2110, %r2110, 5;
	add.s32 	%r2121, %r2120, %r2083;
	add.s32 	%r2122, %r2121, %r2119;
	add.s32 	%r2123, %r2122, %r2115;
	add.s32 	%r2124, %r2123, -1894007588;
	shf.l.wrap.b32 	%r2125, %r2096, %r2096, 30;
	xor.b32  	%r2126, %r2017, %r2087;
	xor.b32  	%r2127, %r2126, %r1941;
	xor.b32  	%r2128, %r2127, %r1917;
	shf.l.wrap.b32 	%r2129, %r2128, %r2128, 1;
	or.b32  	%r2130, %r2111, %r2125;
	and.b32  	%r2131, %r2130, %r2110;
	and.b32  	%r2132, %r2111, %r2125;
	or.b32  	%r2133, %r2131, %r2132;
	shf.l.wrap.b32 	%r2134, %r2124, %r2124, 5;
	add.s32 	%r2135, %r2134, %r2097;
	add.s32 	%r2136, %r2135, %r2133;
	add.s32 	%r2137, %r2136, %r2129;
	add.s32 	%r2138, %r2137, -1894007588;
	shf.l.wrap.b32 	%r2139, %r2110, %r2110, 30;
	xor.b32  	%r2140, %r2031, %r2101;
	xor.b32  	%r2141, %r2140, %r1953;
	xor.b32  	%r2142, %r2141, %r1929;
	shf.l.wrap.b32 	%r2143, %r2142, %r2142, 1;
	or.b32  	%r2144, %r2125, %r2139;
	and.b32  	%r2145, %r2144, %r2124;
	and.b32  	%r2146, %r2125, %r2139;
	or.b32  	%r2147, %r2145, %r2146;
	shf.l.wrap.b32 	%r2148, %r2138, %r2138, 5;
	add.s32 	%r2149, %r2148, %r2111;
	add.s32 	%r2150, %r2149, %r2147;
	add.s32 	%r2151, %r2150, %r2143;
	add.s32 	%r2152, %r2151, -1894007588;
	shf.l.wrap.b32 	%r2153, %r2124, %r2124, 30;
	xor.b32  	%r2154, %r2045, %r2115;
	xor.b32  	%r2155, %r2154, %r1965;
	xor.b32  	%r2156, %r2155, %r1941;
	shf.l.wrap.b32 	%r2157, %r2156, %r2156, 1;
	or.b32  	%r2158, %r2139, %r2153;
	and.b32  	%r2159, %r2158, %r2138;
	and.b32  	%r2160, %r2139, %r2153;
	or.b32  	%r2161, %r2159, %r2160;
	shf.l.wrap.b32 	%r2162, %r2152, %r2152, 5;
	add.s32 	%r2163, %r2162, %r2125;
	add.s32 	%r2164, %r2163, %r2161;
	add.s32 	%r2165, %r2164, %r2157;
	add.s32 	%r2166, %r2165, -1894007588;
	shf.l.wrap.b32 	%r2167, %r2138, %r2138, 30;
	xor.b32  	%r2168, %r2059, %r2129;
	xor.b32  	%r2169, %r2168, %r1977;
	xor.b32  	%r2170, %r2169, %r1953;
	shf.l.wrap.b32 	%r2171, %r2170, %r2170, 1;
	or.b32  	%r2172, %r2153, %r2167;
	and.b32  	%r2173, %r2172, %r2152;
	and.b32  	%r2174, %r2153, %r2167;
	or.b32  	%r2175, %r2173, %r2174;
	shf.l.wrap.b32 	%r2176, %r2166, %r2166, 5;
	add.s32 	%r2177, %r2176, %r2139;
	add.s32 	%r2178, %r2177, %r2175;
	add.s32 	%r2179, %r2178, %r2171;
	add.s32 	%r2180, %r2179, -1894007588;
	shf.l.wrap.b32 	%r2181, %r2152, %r2152, 30;
	xor.b32  	%r2182, %r2073, %r2143;
	xor.b32  	%r2183, %r2182, %r1989;
	xor.b32  	%r2184, %r2183, %r1965;
	shf.l.wrap.b32 	%r2185, %r2184, %r2184, 1;
	or.b32  	%r2186, %r2167, %r2181;
	and.b32  	%r2187, %r2186, %r2166;
	and.b32  	%r2188, %r2167, %r2181;
	or.b32  	%r2189, %r2187, %r2188;
	shf.l.wrap.b32 	%r2190, %r2180, %r2180, 5;
	add.s32 	%r2191, %r2190, %r2153;
	add.s32 	%r2192, %r2191, %r2189;
	add.s32 	%r2193, %r2192, %r2185;
	add.s32 	%r2194, %r2193, -1894007588;
	shf.l.wrap.b32 	%r2195, %r2166, %r2166, 30;
	xor.b32  	%r2196, %r2087, %r2157;
	xor.b32  	%r2197, %r2196, %r2003;
	xor.b32  	%r2198, %r2197, %r1977;
	shf.l.wrap.b32 	%r2199, %r2198, %r2198, 1;
	or.b32  	%r2200, %r2181, %r2195;
	and.b32  	%r2201, %r2200, %r2180;
	and.b32  	%r2202, %r2181, %r2195;
	or.b32  	%r2203, %r2201, %r2202;
	shf.l.wrap.b32 	%r2204, %r2194, %r2194, 5;
	add.s32 	%r2205, %r2204, %r2167;
	add.s32 	%r2206, %r2205, %r2203;
	add.s32 	%r2207, %r2206, %r2199;
	add.s32 	%r2208, %r2207, -1894007588;
	shf.l.wrap.b32 	%r2209, %r2180, %r2180, 30;
	xor.b32  	%r2210, %r2101, %r2171;
	xor.b32  	%r2211, %r2210, %r2017;
	xor.b32  	%r2212, %r2211, %r1989;
	shf.l.wrap.b32 	%r2213, %r2212, %r2212, 1;
	or.b32  	%r2214, %r2195, %r2209;
	and.b32  	%r2215, %r2214, %r2194;
	and.b32  	%r2216, %r2195, %r2209;
	or.b32  	%r2217, %r2215, %r2216;
	shf.l.wrap.b32 	%r2218, %r2208, %r2208, 5;
	add.s32 	%r2219, %r2218, %r2181;
	add.s32 	%r2220, %r2219, %r2217;
	add.s32 	%r2221, %r2220, %r2213;
	add.s32 	%r2222, %r2221, -1894007588;
	shf.l.wrap.b32 	%r2223, %r2194, %r2194, 30;
	xor.b32  	%r2224, %r2115, %r2185;
	xor.b32  	%r2225, %r2224, %r2031;
	xor.b32  	%r2226, %r2225, %r2003;
	shf.l.wrap.b32 	%r2227, %r2226, %r2226, 1;
	or.b32  	%r2228, %r2209, %r2223;
	and.b32  	%r2229, %r2228, %r2208;
	and.b32  	%r2230, %r2209, %r2223;
	or.b32  	%r2231, %r2229, %r2230;
	shf.l.wrap.b32 	%r2232, %r2222, %r2222, 5;
	add.s32 	%r2233, %r2232, %r2195;
	add.s32 	%r2234, %r2233, %r2231;
	add.s32 	%r2235, %r2234, %r2227;
	add.s32 	%r2236, %r2235, -1894007588;
	shf.l.wrap.b32 	%r2237, %r2208, %r2208, 30;
	xor.b32  	%r2238, %r2129, %r2199;
	xor.b32  	%r2239, %r2238, %r2045;
	xor.b32  	%r2240, %r2239, %r2017;
	shf.l.wrap.b32 	%r2241, %r2240, %r2240, 1;
	or.b32  	%r2242, %r2223, %r2237;
	and.b32  	%r2243, %r2242, %r2222;
	and.b32  	%r2244, %r2223, %r2237;
	or.b32  	%r2245, %r2243, %r2244;
	shf.l.wrap.b32 	%r2246, %r2236, %r2236, 5;
	add.s32 	%r2247, %r2246, %r2209;
	add.s32 	%r2248, %r2247, %r2245;
	add.s32 	%r2249, %r2248, %r2241;
	add.s32 	%r2250, %r2249, -1894007588;
	shf.l.wrap.b32 	%r2251, %r2222, %r2222, 30;
	xor.b32  	%r2252, %r2143, %r2213;
	xor.b32  	%r2253, %r2252, %r2059;
	xor.b32  	%r2254, %r2253, %r2031;
	shf.l.wrap.b32 	%r2255, %r2254, %r2254, 1;
	or.b32  	%r2256, %r2237, %r2251;
	and.b32  	%r2257, %r2256, %r2236;
	and.b32  	%r2258, %r2237, %r2251;
	or.b32  	%r2259, %r2257, %r2258;
	shf.l.wrap.b32 	%r2260, %r2250, %r2250, 5;
	add.s32 	%r2261, %r2260, %r2223;
	add.s32 	%r2262, %r2261, %r2259;
	add.s32 	%r2263, %r2262, %r2255;
	add.s32 	%r2264, %r2263, -1894007588;
	shf.l.wrap.b32 	%r2265, %r2236, %r2236, 30;
	xor.b32  	%r2266, %r2157, %r2227;
	xor.b32  	%r2267, %r2266, %r2073;
	xor.b32  	%r2268, %r2267, %r2045;
	shf.l.wrap.b32 	%r2269, %r2268, %r2268, 1;
	xor.b32  	%r2270, %r2265, %r2250;
	xor.b32  	%r2271, %r2270, %r2251;
	shf.l.wrap.b32 	%r2272, %r2264, %r2264, 5;
	add.s32 	%r2273, %r2272, %r2271;
	add.s32 	%r2274, %r2273, %r2237;
	add.s32 	%r2275, %r2274, %r2269;
	add.s32 	%r2276, %r2275, -899497514;
	shf.l.wrap.b32 	%r2277, %r2250, %r2250, 30;
	xor.b32  	%r2278, %r2171, %r2241;
	xor.b32  	%r2279, %r2278, %r2087;
	xor.b32  	%r2280, %r2279, %r2059;
	shf.l.wrap.b32 	%r2281, %r2280, %r2280, 1;
	xor.b32  	%r2282, %r2277, %r2264;
	xor.b32  	%r2283, %r2282, %r2265;
	shf.l.wrap.b32 	%r2284, %r2276, %r2276, 5;
	add.s32 	%r2285, %r2284, %r2283;
	add.s32 	%r2286, %r2285, %r2251;
	add.s32 	%r2287, %r2286, %r2281;
	add.s32 	%r2288, %r2287, -899497514;
	shf.l.wrap.b32 	%r2289, %r2264, %r2264, 30;
	xor.b32  	%r2290, %r2185, %r2255;
	xor.b32  	%r2291, %r2290, %r2101;
	xor.b32  	%r2292, %r2291, %r2073;
	shf.l.wrap.b32 	%r2293, %r2292, %r2292, 1;
	xor.b32  	%r2294, %r2289, %r2276;
	xor.b32  	%r2295, %r2294, %r2277;
	shf.l.wrap.b32 	%r2296, %r2288, %r2288, 5;
	add.s32 	%r2297, %r2296, %r2295;
	add.s32 	%r2298, %r2297, %r2265;
	add.s32 	%r2299, %r2298, %r2293;
	add.s32 	%r2300, %r2299, -899497514;
	shf.l.wrap.b32 	%r2301, %r2276, %r2276, 30;
	xor.b32  	%r2302, %r2199, %r2269;
	xor.b32  	%r2303, %r2302, %r2115;
	xor.b32  	%r2304, %r2303, %r2087;
	shf.l.wrap.b32 	%r2305, %r2304, %r2304, 1;
	xor.b32  	%r2306, %r2301, %r2288;
	xor.b32  	%r2307, %r2306, %r2289;
	shf.l.wrap.b32 	%r2308, %r2300, %r2300, 5;
	add.s32 	%r2309, %r2308, %r2307;
	add.s32 	%r2310, %r2309, %r2277;
	add.s32 	%r2311, %r2310, %r2305;
	add.s32 	%r2312, %r2311, -899497514;
	shf.l.wrap.b32 	%r2313, %r2288, %r2288, 30;
	xor.b32  	%r2314, %r2213, %r2281;
	xor.b32  	%r2315, %r2314, %r2129;
	xor.b32  	%r2316, %r2315, %r2101;
	shf.l.wrap.b32 	%r2317, %r2316, %r2316, 1;
	xor.b32  	%r2318, %r2313, %r2300;
	xor.b32  	%r2319, %r2318, %r2301;
	shf.l.wrap.b32 	%r2320, %r2312, %r2312, 5;
	add.s32 	%r2321, %r2320, %r2319;
	add.s32 	%r2322, %r2321, %r2289;
	add.s32 	%r2323, %r2322, %r2317;
	add.s32 	%r2324, %r2323, -899497514;
	shf.l.wrap.b32 	%r2325, %r2300, %r2300, 30;
	xor.b32  	%r2326, %r2227, %r2293;
	xor.b32  	%r2327, %r2326, %r2143;
	xor.b32  	%r2328, %r2327, %r2115;
	shf.l.wrap.b32 	%r2329, %r2328, %r2328, 1;
	xor.b32  	%r2330, %r2325, %r2312;
	xor.b32  	%r2331, %r2330, %r2313;
	shf.l.wrap.b32 	%r2332, %r2324, %r2324, 5;
	add.s32 	%r2333, %r2332, %r2331;
	add.s32 	%r2334, %r2333, %r2301;
	add.s32 	%r2335, %r2334, %r2329;
	add.s32 	%r2336, %r2335, -899497514;
	shf.l.wrap.b32 	%r2337, %r2312, %r2312, 30;
	xor.b32  	%r2338, %r2241, %r2305;
	xor.b32  	%r2339, %r2338, %r2157;
	xor.b32  	%r2340, %r2339, %r2129;
	shf.l.wrap.b32 	%r2341, %r2340, %r2340, 1;
	xor.b32  	%r2342, %r2337, %r2324;
	xor.b32  	%r2343, %r2342, %r2325;
	shf.l.wrap.b32 	%r2344, %r2336, %r2336, 5;
	add.s32 	%r2345, %r2344, %r2343;
	add.s32 	%r2346, %r2345, %r2313;
	add.s32 	%r2347, %r2346, %r2341;
	add.s32 	%r2348, %r2347, -899497514;
	shf.l.wrap.b32 	%r2349, %r2324, %r2324, 30;
	xor.b32  	%r2350, %r2255, %r2317;
	xor.b32  	%r2351, %r2350, %r2171;
	xor.b32  	%r2352, %r2351, %r2143;
	shf.l.wrap.b32 	%r2353, %r2352, %r2352, 1;
	xor.b32  	%r2354, %r2349, %r2336;
	xor.b32  	%r2355, %r2354, %r2337;
	shf.l.wrap.b32 	%r2356, %r2348, %r2348, 5;
	add.s32 	%r2357, %r2356, %r2355;
	add.s32 	%r2358, %r2357, %r2325;
	add.s32 	%r2359, %r2358, %r2353;
	add.s32 	%r2360, %r2359, -899497514;
	shf.l.wrap.b32 	%r2361, %r2336, %r2336, 30;
	xor.b32  	%r2362, %r2269, %r2329;
	xor.b32  	%r2363, %r2362, %r2185;
	xor.b32  	%r2364, %r2363, %r2157;
	shf.l.wrap.b32 	%r2365, %r2364, %r2364, 1;
	xor.b32  	%r2366, %r2361, %r2348;
	xor.b32  	%r2367, %r2366, %r2349;
	shf.l.wrap.b32 	%r2368, %r2360, %r2360, 5;
	add.s32 	%r2369, %r2368, %r2367;
	add.s32 	%r2370, %r2369, %r2337;
	add.s32 	%r2371, %r2370, %r2365;
	add.s32 	%r2372, %r2371, -899497514;
	shf.l.wrap.b32 	%r2373, %r2348, %r2348, 30;
	xor.b32  	%r2374, %r2281, %r2341;
	xor.b32  	%r2375, %r2374, %r2199;
	xor.b32  	%r2376, %r2375, %r2171;
	shf.l.wrap.b32 	%r2377, %r2376, %r2376, 1;
	xor.b32  	%r2378, %r2373, %r2360;
	xor.b32  	%r2379, %r2378, %r2361;
	shf.l.wrap.b32 	%r2380, %r2372, %r2372, 5;
	add.s32 	%r2381, %r2380, %r2379;
	add.s32 	%r2382, %r2381, %r2349;
	add.s32 	%r2383, %r2382, %r2377;
	add.s32 	%r2384, %r2383, -899497514;
	shf.l.wrap.b32 	%r2385, %r2360, %r2360, 30;
	xor.b32  	%r2386, %r2293, %r2353;
	xor.b32  	%r2387, %r2386, %r2213;
	xor.b32  	%r2388, %r2387, %r2185;
	shf.l.wrap.b32 	%r2389, %r2388, %r2388, 1;
	xor.b32  	%r2390, %r2385, %r2372;
	xor.b32  	%r2391, %r2390, %r2373;
	shf.l.wrap.b32 	%r2392, %r2384, %r2384, 5;
	add.s32 	%r2393, %r2392, %r2391;
	add.s32 	%r2394, %r2393, %r2361;
	add.s32 	%r2395, %r2394, %r2389;
	add.s32 	%r2396, %r2395, -899497514;
	shf.l.wrap.b32 	%r2397, %r2372, %r2372, 30;
	xor.b32  	%r2398, %r2305, %r2365;
	xor.b32  	%r2399, %r2398, %r2227;
	xor.b32  	%r2400, %r2399, %r2199;
	shf.l.wrap.b32 	%r2401, %r2400, %r2400, 1;
	xor.b32  	%r2402, %r2397, %r2384;
	xor.b32  	%r2403, %r2402, %r2385;
	shf.l.wrap.b32 	%r2404, %r2396, %r2396, 5;
	add.s32 	%r2405, %r2404, %r2403;
	add.s32 	%r2406, %r2405, %r2373;
	add.s32 	%r2407, %r2406, %r2401;
	add.s32 	%r2408, %r2407, -899497514;
	shf.l.wrap.b32 	%r2409, %r2384, %r2384, 30;
	xor.b32  	%r2410, %r2317, %r2377;
	xor.b32  	%r2411, %r2410, %r2241;
	xor.b32  	%r2412, %r2411, %r2213;
	shf.l.wrap.b32 	%r2413, %r2412, %r2412, 1;
	xor.b32  	%r2414, %r2409, %r2396;
	xor.b32  	%r2415, %r2414, %r2397;
	shf.l.wrap.b32 	%r2416, %r2408, %r2408, 5;
	add.s32 	%r2417, %r2416, %r2415;
	add.s32 	%r2418, %r2417, %r2385;
	add.s32 	%r2419, %r2418, %r2413;
	add.s32 	%r2420, %r2419, -899497514;
	shf.l.wrap.b32 	%r2421, %r2396, %r2396, 30;
	xor.b32  	%r2422, %r2329, %r2389;
	xor.b32  	%r2423, %r2422, %r2255;
	xor.b32  	%r2424, %r2423, %r2227;
	shf.l.wrap.b32 	%r2425, %r2424, %r2424, 1;
	xor.b32  	%r2426, %r2421, %r2408;
	xor.b32  	%r2427, %r2426, %r2409;
	shf.l.wrap.b32 	%r2428, %r2420, %r2420, 5;
	add.s32 	%r2429, %r2428, %r2427;
	add.s32 	%r2430, %r2429, %r2397;
	add.s32 	%r2431, %r2430, %r2425;
	add.s32 	%r2432, %r2431, -899497514;
	shf.l.wrap.b32 	%r2433, %r2408, %r2408, 30;
	xor.b32  	%r2434, %r2341, %r2401;
	xor.b32  	%r2435, %r2434, %r2269;
	xor.b32  	%r2436, %r2435, %r2241;
	shf.l.wrap.b32 	%r2437, %r2436, %r2436, 1;
	xor.b32  	%r2438, %r2433, %r2420;
	xor.b32  	%r2439, %r2438, %r2421;
	shf.l.wrap.b32 	%r2440, %r2432, %r2432, 5;
	add.s32 	%r2441, %r2440, %r2439;
	add.s32 	%r2442, %r2441, %r2409;
	add.s32 	%r2443, %r2442, %r2437;
	add.s32 	%r2444, %r2443, -899497514;
	shf.l.wrap.b32 	%r2445, %r2420, %r2420, 30;
	xor.b32  	%r2446, %r2353, %r2413;
	xor.b32  	%r2447, %r2446, %r2281;
	xor.b32  	%r2448, %r2447, %r2255;
	shf.l.wrap.b32 	%r2449, %r2448, %r2448, 1;
	xor.b32  	%r2450, %r2445, %r2432;
	xor.b32  	%r2451, %r2450, %r2433;
	shf.l.wrap.b32 	%r2452, %r2444, %r2444, 5;
	add.s32 	%r2453, %r2452, %r2451;
	add.s32 	%r2454, %r2453, %r2421;
	add.s32 	%r2455, %r2454, %r2449;
	add.s32 	%r2456, %r2455, -899497514;
	shf.l.wrap.b32 	%r2457, %r2432, %r2432, 30;
	xor.b32  	%r2458, %r2365, %r2425;
	xor.b32  	%r2459, %r2458, %r2293;
	xor.b32  	%r2460, %r2459, %r2269;
	shf.l.wrap.b32 	%r2461, %r2460, %r2460, 1;
	xor.b32  	%r2462, %r2457, %r2444;
	xor.b32  	%r2463, %r2462, %r2445;
	shf.l.wrap.b32 	%r2464, %r2456, %r2456, 5;
	add.s32 	%r2465, %r2464, %r2463;
	add.s32 	%r2466, %r2465, %r2433;
	add.s32 	%r2467, %r2466, %r2461;
	add.s32 	%r2468, %r2467, -899497514;
	shf.l.wrap.b32 	%r2469, %r2444, %r2444, 30;
	xor.b32  	%r2470, %r2377, %r2437;
	xor.b32  	%r2471, %r2470, %r2305;
	xor.b32  	%r2472, %r2471, %r2281;
	shf.l.wrap.b32 	%r2473, %r2472, %r2472, 1;
	xor.b32  	%r2474, %r2469, %r2456;
	xor.b32  	%r2475, %r2474, %r2457;
	shf.l.wrap.b32 	%r2476, %r2468, %r2468, 5;
	add.s32 	%r2477, %r2476, %r2475;
	add.s32 	%r2478, %r2477, %r2445;
	add.s32 	%r2479, %r2478, %r2473;
	add.s32 	%r2480, %r2479, -899497514;
	shf.l.wrap.b32 	%r2481, %r2456, %r2456, 30;
	xor.b32  	%r2482, %r2389, %r2449;
	xor.b32  	%r2483, %r2482, %r2317;
	xor.b32  	%r2484, %r2483, %r2293;
	shf.l.wrap.b32 	%r2485, %r2484, %r2484, 1;
	xor.b32  	%r2486, %r2481, %r2468;
	xor.b32  	%r2487, %r2486, %r2469;
	shf.l.wrap.b32 	%r2488, %r2480, %r2480, 5;
	add.s32 	%r2489, %r2488, %r2487;
	add.s32 	%r2490, %r2489, %r2457;
	add.s32 	%r2491, %r2490, %r2485;
	add.s32 	%r2492, %r2491, -899497514;
	shf.l.wrap.b32 	%r2493, %r2468, %r2468, 30;
	xor.b32  	%r2494, %r2401, %r2461;
	xor.b32  	%r2495, %r2494, %r2329;
	xor.b32  	%r2496, %r2495, %r2305;
	shf.l.wrap.b32 	%r2497, %r2496, %r2496, 1;
	xor.b32  	%r2498, %r2493, %r2480;
	xor.b32  	%r2499, %r2498, %r2481;
	shf.l.wrap.b32 	%r2500, %r2492, %r2492, 5;
	add.s32 	%r2501, %r2500, %r2499;
	add.s32 	%r2502, %r2501, %r2469;
	add.s32 	%r2503, %r2502, %r2497;
	add.s32 	%r2504, %r2503, %r3722;
	shf.l.wrap.b32 	%r2505, %r2480, %r2480, 30;
	add.s32 	%r3722, %r2504, -899497514;
	add.s32 	%r3723, %r2492, %r3723;
	add.s32 	%r3724, %r2505, %r3724;
	add.s32 	%r3725, %r2493, %r3725;
	add.s32 	%r3726, %r2481, %r3726;
	add.s32 	%r3716, %r3716, 1;
	setp.lt.s32 	%p31, %r3716, %r121;
	@%p31 bra 	$L__BB0_76;
$L__BB0_90:
	shr.u32 	%r3727, %r3722, 24;
	setp.gt.u32 	%p32, %r3722, 16777215;
	mov.b16 	%rs125, 0;
	@%p32 bra 	$L__BB0_110;
	shr.u32 	%r3727, %r3722, 16;
	setp.gt.u32 	%p33, %r3722, 65535;
	mov.b16 	%rs125, 8;
	@%p33 bra 	$L__BB0_110;
	shr.u32 	%r3727, %r3722, 8;
	setp.gt.u32 	%p34, %r3722, 255;
	mov.b16 	%rs125, 16;
	@%p34 bra 	$L__BB0_110;
	setp.ne.s32 	%p35, %r3722, 0;
	mov.b16 	%rs125, 24;
	mov.u32 	%r3727, %r3722;
	@%p35 bra 	$L__BB0_110;
	shr.u32 	%r3727, %r3723, 24;
	setp.gt.u32 	%p36, %r3723, 16777215;
	mov.b16 	%rs125, 32;
	@%p36 bra 	$L__BB0_110;
	shr.u32 	%r3727, %r3723, 16;
	setp.gt.u32 	%p37, %r3723, 65535;
	mov.b16 	%rs125, 40;
	@%p37 bra 	$L__BB0_110;
	shr.u32 	%r3727, %r3723, 8;
	setp.gt.u32 	%p38, %r3723, 255;
	mov.b16 	%rs125, 48;
	@%p38 bra 	$L__BB0_110;
	setp.ne.s32 	%p39, %r3723, 0;
	mov.b16 	%rs125, 56;
	mov.u32 	%r3727, %r3723;
	@%p39 bra 	$L__BB0_110;
	shr.u32 	%r3727, %r3724, 24;
	setp.gt.u32 	%p40, %r3724, 16777215;
	mov.b16 	%rs125, 64;
	@%p40 bra 	$L__BB0_110;
	shr.u32 	%r3727, %r3724, 16;
	setp.gt.u32 	%p41, %r3724, 65535;
	mov.b16 	%rs125, 72;
	@%p41 bra 	$L__BB0_110;
	shr.u32 	%r3727, %r3724, 8;
	setp.gt.u32 	%p42, %r3724, 255;
	mov.b16 	%rs125, 80;
	@%p42 bra 	$L__BB0_110;
	setp.ne.s32 	%p43, %r3724, 0;
	mov.b16 	%rs125, 88;
	mov.u32 	%r3727, %r3724;
	@%p43 bra 	$L__BB0_110;
	shr.u32 	%r3727, %r3725, 24;
	setp.gt.u32 	%p44, %r3725, 16777215;
	mov.b16 	%rs125, 96;
	@%p44 bra 	$L__BB0_110;
	shr.u32 	%r3727, %r3725, 16;
	setp.gt.u32 	%p45, %r3725, 65535;
	mov.b16 	%rs125, 104;
	@%p45 bra 	$L__BB0_110;
	shr.u32 	%r3727, %r3725, 8;
	setp.gt.u32 	%p46, %r3725, 255;
	mov.b16 	%rs125, 112;
	@%p46 bra 	$L__BB0_110;
	setp.ne.s32 	%p47, %r3725, 0;
	mov.b16 	%rs125, 120;
	mov.u32 	%r3727, %r3725;
	@%p47 bra 	$L__BB0_110;
	shr.u32 	%r3727, %r3726, 24;
	setp.gt.u32 	%p48, %r3726, 16777215;
	mov.b16 	%rs125, 128;
	@%p48 bra 	$L__BB0_110;
	shr.u32 	%r3727, %r3726, 16;
	setp.gt.u32 	%p49, %r3726, 65535;
	mov.b16 	%rs125, 136;
	@%p49 bra 	$L__BB0_110;
	shr.u32 	%r3727, %r3726, 8;
	setp.gt.u32 	%p50, %r3726, 255;
	mov.b16 	%rs125, 144;
	@%p50 bra 	$L__BB0_110;
	setp.eq.s32 	%p51, %r3726, 0;
	mov.b16 	%rs125, 152;
	mov.b16 	%rs127, 160;
	mov.u32 	%r3727, %r3726;
	@%p51 bra 	$L__BB0_119;
$L__BB0_110:
	and.b32  	%r2506, %r3727, 1;
	setp.eq.b32 	%p52, %r2506, 1;
	mov.b16 	%rs126, 0;
	@%p52 bra 	$L__BB0_118;
	and.b32  	%r2507, %r3727, 2;
	setp.ne.s32 	%p53, %r2507, 0;
	mov.b16 	%rs126, 1;
	@%p53 bra 	$L__BB0_118;
	and.b32  	%r2508, %r3727, 4;
	setp.ne.s32 	%p54, %r2508, 0;
	mov.b16 	%rs126, 2;
	@%p54 bra 	$L__BB0_118;
	and.b32  	%r2509, %r3727, 8;
	setp.ne.s32 	%p55, %r2509, 0;
	mov.b16 	%rs126, 3;
	@%p55 bra 	$L__BB0_118;
	and.b32  	%r2510, %r3727, 16;
	setp.ne.s32 	%p56, %r2510, 0;
	mov.b16 	%rs126, 4;
	@%p56 bra 	$L__BB0_118;
	and.b32  	%r2511, %r3727, 32;
	setp.ne.s32 	%p57, %r2511, 0;
	mov.b16 	%rs126, 5;
	@%p57 bra 	$L__BB0_118;
	and.b32  	%r2512, %r3727, 64;
	setp.ne.s32 	%p58, %r2512, 0;
	mov.b16 	%rs126, 6;
	@%p58 bra 	$L__BB0_118;
	and.b32  	%r2513, %r3727, 128;
	setp.eq.s32 	%p59, %r2513, 0;
	selp.b16 	%rs126, 8, 7, %p59;
$L__BB0_118:
	add.s16 	%rs127, %rs126, %rs125;
$L__BB0_119:
	ld.param.u64 	%rd80, [sha1_security_level_optimized_param_4];
	cvta.to.global.u64 	%rd43, %rd80;
	mov.u32 	%r2514, %ctaid.x;
	mov.u32 	%r2515, %ntid.x;
	mov.u32 	%r2516, %tid.x;
	mad.lo.s32 	%r2517, %r2514, %r2515, %r2516;
	cvt.s64.s32 	%rd44, %r2517;
	add.s64 	%rd45, %rd43, %rd44;
	st.global.u8 	[%rd45], %rs127;
$L__BB0_120:
	ret;
$L__BB0_121:
	mov.b16 	%rs13, 48;
	st.local.u8 	[%rd2], %rs13;
	mov.b32 	%r12, 1;
	bra.uni 	$L__BB0_9;

}


// ===== COMPILED SASS (sm_100) =====

	.target	sm_100

	.elftype	@"ET_EXEC"


//--------------------- .note.nv.tkinfo           --------------------------
	.section	.note.nv.tkinfo,"",@"SHT_NOTE"
	.sectionflags	@"SHF_NOTE_NV_TKINFO"
	.tkinfo
        /*0018*/ 	.word	0x00000002
        /*0030*/ 	.string	""
        /*0030*/ 	.string	"ptxas"
        /*0030*/ 	.string	"Cuda compilation tools, release 13.0, V13.0.88"
        /*0030*/ 	.string	"Build cuda_13.0.r13.0/compiler.36424714_0"
        /*0030*/ 	.string	"-arch sm_100 -m 64 "



//--------------------- .note.nv.cuinfo           --------------------------
	.section	.note.nv.cuinfo,"",@"SHT_NOTE"
	.sectionflags	@"SHF_NOTE_NV_CUINFO"
        /*0018*/ 	.short	0x0002
        /*001a*/ 	.short	0x0064
        /*001c*/ 	.short	0x0082
	.zero		2


//--------------------- .nv.info                  --------------------------
	.section	.nv.info,"",@"SHT_CUDA_INFO"
	.align	4


	//----- nvinfo : EIATTR_REGCOUNT
	.align		4
        /*0000*/ 	.byte	0x04, 0x2f
        /*0002*/ 	.short	(.L_1 - .L_0)
	.align		4
.L_0:
        /*0004*/ 	.word	index@(sha1_security_level_optimized)
        /*0008*/ 	.word	0x00000037


	//----- nvinfo : EIATTR_FRAME_SIZE
	.align		4
.L_1:
        /*000c*/ 	.byte	0x04, 0x11
        /*000e*/ 	.short	(.L_3 - .L_2)
	.align		4
.L_2:
        /*0010*/ 	.word	index@(sha1_security_level_optimized)
        /*0014*/ 	.word	0x00000060


	//----- nvinfo : EIATTR_MIN_STACK_SIZE
	.align		4
.L_3:
        /*0018*/ 	.byte	0x04, 0x12
        /*001a*/ 	.short	(.L_5 - .L_4)
	.align		4
.L_4:
        /*001c*/ 	.word	index@(sha1_security_level_optimized)
        /*0020*/ 	.word	0x00000060
.L_5:


//--------------------- .nv.compat                --------------------------
	.section	.nv.compat,"",@"SHT_CUDA_COMPAT_INFO"
	.align	4
        /*0000*/ 	.byte	0x02, 0x09, 0x00, 0x00, 0x02, 0x02, 0x01, 0x00, 0x02, 0x05, 0x05, 0x00, 0x03, 0x07, 0x01, 0x01
        /*0010*/ 	.byte	0x02, 0x03, 0x00, 0x00, 0x02, 0x06, 0x01, 0x00, 0x04, 0x0b, 0x08, 0x00, 0x09, 0x00, 0x00, 0x00
        /*0020*/ 	.byte	0x00, 0x00, 0x00, 0x00


//--------------------- .nv.info.sha1_security_level_optimized --------------------------
	.section	.nv.info.sha1_security_level_optimized,"",@"SHT_CUDA_INFO"
	.sectionflags	@""
	.align	4


	//----- nvinfo : EIATTR_CUDA_API_VERSION
	.align		4
        /*0000*/ 	.byte	0x04, 0x37
        /*0002*/ 	.short	(.L_7 - .L_6)
.L_6:
        /*0004*/ 	.word	0x00000082


	//----- nvinfo : EIATTR_KPARAM_INFO
	.align		4
.L_7:
        /*0008*/ 	.byte	0x04, 0x17
        /*000a*/ 	.short	(.L_9 - .L_8)
.L_8:
        /*000c*/ 	.word	0x00000000
        /*0010*/ 	.short	0x0004
        /*0012*/ 	.short	0x0020
        /*0014*/ 	.byte	0x00, 0xf5, 0x21, 0x00


	//----- nvinfo : EIATTR_KPARAM_INFO
	.align		4
.L_9:
        /*0018*/ 	.byte	0x04, 0x17
        /*001a*/ 	.short	(.L_11 - .L_10)
.L_10:
        /*001c*/ 	.word	0x00000000
        /*0020*/ 	.short	0x0003
        /*0022*/ 	.short	0x0018
        /*0024*/ 	.byte	0x00, 0xf0, 0x11, 0x00


	//----- nvinfo : EIATTR_KPARAM_INFO
	.align		4
.L_11:
        /*0028*/ 	.byte	0x04, 0x17
        /*002a*/ 	.short	(.L_13 - .L_12)
.L_12:
        /*002c*/ 	.word	0x00000000
        /*0030*/ 	.short	0x0002
        /*0032*/ 	.short	0x0010
        /*0034*/ 	.byte	0x00, 0xf0, 0x21, 0x00


	//----- nvinfo : EIATTR_KPARAM_INFO
	.align		4
.L_13:
        /*0038*/ 	.byte	0x04, 0x17
        /*003a*/ 	.short	(.L_15 - .L_14)
.L_14:
        /*003c*/ 	.word	0x00000000
        /*0040*/ 	.short	0x0001
        /*0042*/ 	.short	0x0008
        /*0044*/ 	.byte	0x00, 0xf0, 0x11, 0x00


	//----- nvinfo : EIATTR_KPARAM_INFO
	.align		4
.L_15:
        /*0048*/ 	.byte	0x04, 0x17
        /*004a*/ 	.short	(.L_17 - .L_16)
.L_16:
        /*004c*/ 	.word	0x00000000
        /*0050*/ 	.short	0x0000
        /*0052*/ 	.short	0x0000
        /*0054*/ 	.byte	0x00, 0xf5, 0x21, 0x00


	//----- nvinfo : EIATTR_SPARSE_MMA_MASK
	.align		4
.L_17:
        /*0058*/ 	.byte	0x03, 0x50
        /*005a*/ 	.short	0x0000


	//----- nvinfo : EIATTR_MAXREG_COUNT
	.align		4
        /*005c*/ 	.byte	0x03, 0x1b
        /*005e*/ 	.short	0x00ff


	//----- nvinfo : EIATTR_NUM_BARRIERS
	.align		4
        /*0060*/ 	.byte	0x02, 0x4c
        /*0062*/ 	.byte	0x01
	.zero		1


	//----- nvinfo : EIATTR_MERCURY_ISA_VERSION
	.align		4
        /*0064*/ 	.byte	0x03, 0x5f
        /*0066*/ 	.short	0x0101


	//----- nvinfo : EIATTR_VRC_CTA_INIT_COUNT
	.align		4
        /*0068*/ 	.byte	0x02, 0x4a
	.zero		1
	.zero		1


	//----- nvinfo : EIATTR_EXIT_INSTR_OFFSETS
	.align		4
        /*006c*/ 	.byte	0x04, 0x1c
        /*006e*/ 	.short	(.L_19 - .L_18)


	//   ....[0]....
.L_18:
        /*0070*/ 	.word	0x000001e0


	//   ....[1]....
        /*0074*/ 	.word	0x000082f0


	//   ....[2]....
        /*0078*/ 	.word	0x0000bc50


	//   ....[3]....
        /*007c*/ 	.word	0x0000be90


	//----- nvinfo : EIATTR_CRS_STACK_SIZE
	.align		4
.L_19:
        /*0080*/ 	.byte	0x04, 0x1e
        /*0082*/ 	.short	(.L_21 - .L_20)
.L_20:
        /*0084*/ 	.word	0x00000000


	//----- nvinfo : EIATTR_CBANK_PARAM_SIZE
	.align		4
.L_21:
        /*0088*/ 	.byte	0x03, 0x19
        /*008a*/ 	.short	0x0028


	//----- nvinfo : EIATTR_PARAM_CBANK
	.align		4
        /*008c*/ 	.byte	0x04, 0x0a
        /*008e*/ 	.short	(.L_23 - .L_22)
	.align		4
.L_22:
        /*0090*/ 	.word	index@(.nv.constant0.sha1_security_level_optimized)
        /*0094*/ 	.short	0x0380
        /*0096*/ 	.short	0x0028


	//----- nvinfo : EIATTR_SW_WAR
	.align		4
.L_23:
        /*0098*/ 	.byte	0x04, 0x36
        /*009a*/ 	.short	(.L_25 - .L_24)
.L_24:
        /*009c*/ 	.word	0x00000008
.L_25:


//--------------------- .nv.callgraph             --------------------------
	.section	.nv.callgraph,"",@"SHT_CUDA_CALLGRAPH"
	.align	4
	.sectionentsize	8
	.align		4
        /*0000*/ 	.word	0x00000000
	.align		4
        /*0004*/ 	.word	0xffffffff
	.align		4
        /*0008*/ 	.word	0x00000000
	.align		4
        /*000c*/ 	.word	0xfffffffe
	.align		4
        /*0010*/ 	.word	0x00000000
	.align		4
        /*0014*/ 	.word	0xfffffffd
	.align		4
        /*0018*/ 	.word	0x00000000
	.align		4
        /*001c*/ 	.word	0xfffffffc


//--------------------- .text.sha1_security_level_optimized --------------------------
	.section	.text.sha1_security_level_optimized,"ax",@progbits
	.align	128
        .global         sha1_security_level_optimized
        .type           sha1_security_level_optimized,@function
        .size           sha1_security_level_optimized,(.L_x_71 - sha1_security_level_optimized)
        .other          sha1_security_level_optimized,@"STO_CUDA_ENTRY STV_DEFAULT"
sha1_security_level_optimized:
.text.sha1_security_level_optimized:
[----:B------:R-:W0:Y:S01]  /*0000*/  LDC R1, c[0x0][0x37c] ;  /* 0x0000df00ff017b82 */ /* 0x000e220000000800 */
[----:B------:R-:W1:Y:S01]  /*0010*/  S2R R3, SR_TID.X ;  /* 0x0000000000037919 */ /* 0x000e620000002100 */
[----:B------:R-:W1:Y:S01]  /*0020*/  LDCU UR13, c[0x0][0x388] ;  /* 0x00007100ff0d77ac */ /* 0x000e620008000800 */
[----:B------:R-:W-:Y:S01]  /*0030*/  BSSY.RECONVERGENT B0, `(.L_x_0) ;  /* 0x0000013000007945 */ /* 0x000fe20003800200 */
[----:B0-----:R-:W-:Y:S01]  /*0040*/  VIADD R1, R1, 0xffffffa0 ;  /* 0xffffffa001017836 */ /* 0x001fe20000000000 */
[----:B------:R-:W0:Y:S01]  /*0050*/  LDCU.64 UR10, c[0x0][0x358] ;  /* 0x00006b00ff0a77ac */ /* 0x000e220008000a00 */
[----:B------:R-:W2:Y:S01]  /*0060*/  LDCU.64 UR6, c[0x0][0x380] ;  /* 0x00007000ff0677ac */ /* 0x000ea20008000a00 */
[----:B-1----:R-:W-:-:S13]  /*0070*/  ISETP.GE.AND P0, PT, R3, UR13, PT ;  /* 0x0000000d03007c0c */ /* 0x002fda000bf06270 */
[----:B------:R-:W-:Y:S05]  /*0080*/  @P0 BRA `(.L_x_1) ;  /* 0x0000000000340947 */ /* 0x000fea0003800000 */
[----:B------:R-:W1:Y:S01]  /*0090*/  S2R R5, SR_CgaCtaId ;  /* 0x0000000000057919 */ /* 0x000e620000008800 */
[----:B------:R-:W3:Y:S01]  /*00a0*/  LDC R2, c[0x0][0x360] ;  /* 0x0000d800ff027b82 */ /* 0x000ee20000000800 */
[----:B------:R-:W-:Y:S01]  /*00b0*/  MOV R0, 0x400 ;  /* 0x0000040000007802 */ /* 0x000fe20000000f00 */
[----:B------:R-:W-:-:S03]  /*00c0*/  IMAD.MOV.U32 R7, RZ, RZ, R3 ;  /* 0x000000ffff077224 */ /* 0x000fc600078e0003 */
[----:B-1----:R-:W-:-:S07]  /*00d0*/  LEA R0, R5, R0, 0x18 ;  /* 0x0000000005007211 */ /* 0x002fce00078ec0ff */
.L_x_2:
[----:B-12---:R-:W-:-:S04]  /*00e0*/  IADD3 R4, P0, PT, R7, UR6, RZ ;  /* 0x0000000607047c10 */ /* 0x006fc8000ff1e0ff */
[----:B------:R-:W-:-:S05]  /*00f0*/  LEA.HI.X.SX32 R5, R7, UR7, 0x1, P0 ;  /* 0x0000000707057c11 */ /* 0x000fca00080f0eff */
[----:B0-----:R-:W2:Y:S01]  /*0100*/  LDG.E.U8 R4, desc[UR10][R4.64] ;  /* 0x0000000a04047981 */ /* 0x001ea2000c1e1100 */
[--C-:B------:R-:W-:Y:S02]  /*0110*/  IMAD.IADD R9, R0, 0x1, R7.reuse ;  /* 0x0000000100097824 */ /* 0x100fe400078e0207 */
[----:B---3--:R-:W-:-:S05]  /*0120*/  IMAD.IADD R7, R2, 0x1, R7 ;  /* 0x0000000102077824 */ /* 0x008fca00078e0207 */
[----:B------:R-:W-:Y:S01]  /*0130*/  ISETP.GE.AND P0, PT, R7, UR13, PT ;  /* 0x0000000d07007c0c */ /* 0x000fe2000bf06270 */
[----:B--2---:R1:W-:-:S12]  /*0140*/  STS.U8 [R9], R4 ;  /* 0x0000000409007388 */ /* 0x0043d80000000000 */
[----:B------:R-:W-:Y:S05]  /*0150*/  @!P0 BRA `(.L_x_2) ;  /* 0xfffffffc00e08947 */ /* 0x000fea000383ffff */
.L_x_1:
[----:B0-2---:R-:W-:Y:S05]  /*0160*/  BSYNC.RECONVERGENT B0 ;  /* 0x0000000000007941 */ /* 0x005fea0003800200 */
.L_x_0:
[----:B------:R-:W0:Y:S01]  /*0170*/  S2UR UR4, SR_CTAID.X ;  /* 0x00000000000479c3 */ /* 0x000e220000002500 */
[----:B------:R-:W2:Y:S07]  /*0180*/  LDCU UR5, c[0x0][0x398] ;  /* 0x00007300ff0577ac */ /* 0x000eae0008000800 */
[----:B------:R-:W0:Y:S02]  /*0190*/  LDC R0, c[0x0][0x360] ;  /* 0x0000d800ff007b82 */ /* 0x000e240000000800 */
[----:B0-----:R-:W-:-:S02]  /*01a0*/  IMAD R15, R0, UR4, R3 ;  /* 0x00000004000f7c24 */ /* 0x001fc4000f8e0203 */
[----:B------:R-:W-:-:S04]  /*01b0*/  IMAD.MOV.U32 R0, RZ, RZ, R1 ;  /* 0x000000ffff007224 */ /* 0x000fc800078e0001 */
[----:B------:R-:W-:Y:S01]  /*01c0*/  BAR.SYNC.DEFER_BLOCKING 0x0 ;  /* 0x0000000000007b1d */ /* 0x000fe20000010000 */
[----:B--2---:R-:W-:-:S13]  /*01d0*/  ISETP.GE.AND P0, PT, R15, UR5, PT ;  /* 0x000000050f007c0c */ /* 0x004fda000bf06270 */
[----:B------:R-:W-:Y:S05]  /*01e0*/  @P0 EXIT ;  /* 0x000000000000094d */ /* 0x000fea0003800000 */
[----:B------:R-:W0:Y:S01]  /*01f0*/  LDCU.64 UR4, c[0x0][0x390] ;  /* 0x00007200ff0477ac */ /* 0x000e220008000a00 */
[----:B------:R-:W-:Y:S01]  /*0200*/  SHF.R.S32.HI R20, RZ, 0x1f, R15 ;  /* 0x0000001fff147819 */ /* 0x000fe2000001140f */
[----:B------:R-:W-:Y:S01]  /*0210*/  IMAD.MOV.U32 R2, RZ, RZ, 0x30 ;  /* 0x00000030ff027424 */ /* 0x000fe200078e00ff */
[----:B------:R-:W-:Y:S01]  /*0220*/  BSSY.RECONVERGENT B0, `(.L_x_3) ;  /* 0x0000055000007945 */ /* 0x000fe20003800200 */
[----:B0-----:R-:W-:-:S04]  /*0230*/  IADD3 R11, P0, PT, R15, UR4, RZ ;  /* 0x000000040f0b7c10 */ /* 0x001fc8000ff1e0ff */
[----:B------:R-:W-:Y:S02]  /*0240*/  IADD3.X R13, PT, PT, R20, UR5, RZ, P0, !PT ;  /* 0x00000005140d7c10 */ /* 0x000fe400087fe4ff */
[----:B------:R-:W-:-:S04]  /*0250*/  ISETP.NE.U32.AND P0, PT, R11, RZ, PT ;  /* 0x000000ff0b00720c */ /* 0x000fc80003f05070 */
[----:B------:R-:W-:-:S13]  /*0260*/  ISETP.NE.AND.EX P0, PT, R13, RZ, PT, P0 ;  /* 0x000000ff0d00720c */ /* 0x000fda0003f05300 */
[----:B------:R0:W-:Y:S01]  /*0270*/  @!P0 STL.U8 [R0], R2 ;  /* 0x0000000200008387 */ /* 0x0001e20000100000 */
[----:B------:R-:W-:Y:S01]  /*0280*/  @!P0 IMAD.MOV.U32 R33, RZ, RZ, 0x1 ;  /* 0x00000001ff218424 */ /* 0x000fe200078e00ff */
[----:B------:R-:W-:Y:S06]  /*0290*/  @!P0 BRA `(.L_x_4) ;  /* 0x0000000400348947 */ /* 0x000fec0003800000 */
[----:B------:R-:W-:Y:S01]  /*02a0*/  BSSY.RECONVERGENT B1, `(.L_x_5) ;  /* 0x000001c000017945 */ /* 0x000fe20003800200 */
[----:B------:R-:W-:Y:S02]  /*02b0*/  IMAD.MOV.U32 R10, RZ, RZ, RZ ;  /* 0x000000ffff0a7224 */ /* 0x000fe400078e00ff */
[----:B0-----:R-:W-:-:S07]  /*02c0*/  IMAD.MOV.U32 R2, RZ, RZ, RZ ;  /* 0x000000ffff027224 */ /* 0x001fce00078e00ff */
.L_x_6:
[----:B01----:R-:W-:Y:S01]  /*02d0*/  IMAD.WIDE.U32 R4, R13, -0x33333333, RZ ;  /* 0xcccccccd0d047825 */ /* 0x003fe200078e00ff */
[----:B------:R-:W-:-:S03]  /*02e0*/  ISETP.GE.U32.AND P1, PT, R2, 0xf, PT ;  /* 0x0000000f0200780c */ /* 0x000fc60003f26070 */
[----:B------:R-:W-:Y:S02]  /*02f0*/  VIADD R33, R2, 0x1 ;  /* 0x0000000102217836 */ /* 0x000fe40000000000 */
[----:B------:R-:W-:-:S04]  /*0300*/  IMAD.WIDE.U32 R6, P0, R11, -0x33333334, R4 ;  /* 0xcccccccc0b067825 */ /* 0x000fc80007800004 */
[----:B------:R-:W-:-:S04]  /*0310*/  IMAD.WIDE.U32 R4, R11, -0x33333333, RZ ;  /* 0xcccccccd0b047825 */ /* 0x000fc800078e00ff */
[----:B------:R-:W-:Y:S01]  /*0320*/  IMAD.X R9, RZ, RZ, RZ, P0 ;  /* 0x000000ffff097224 */ /* 0x000fe200000e06ff */
[----:B------:R-:W-:Y:S01]  /*0330*/  IADD3 RZ, P0, PT, R5, R6, RZ ;  /* 0x0000000605ff7210 */ /* 0x000fe20007f1e0ff */
[----:B------:R-:W-:Y:S02]  /*0340*/  IMAD.MOV.U32 R8, RZ, RZ, R7 ;  /* 0x000000ffff087224 */ /* 0x000fe400078e0007 */
[----:B------:R-:W-:Y:S02]  /*0350*/  IMAD.IADD R7, R1, 0x1, R2 ;  /* 0x0000000101077824 */ /* 0x000fe400078e0202 */
[----:B------:R-:W-:Y:S01]  /*0360*/  IMAD.WIDE.U32.X R4, R13, -0x33333334, R8, P0 ;  /* 0xcccccccc0d047825 */ /* 0x000fe200000e0408 */
[----:B------:R-:W-:-:S03]  /*0370*/  ISETP.GT.U32.AND P0, PT, R11, 0x9, PT ;  /* 0x000000090b00780c */ /* 0x000fc60003f04070 */
[----:B------:R-:W-:Y:S01]  /*0380*/  IMAD.MOV.U32 R6, RZ, RZ, R10 ;  /* 0x000000ffff067224 */ /* 0x000fe200078e000a */
[----:B------:R-:W-:Y:S01]  /*0390*/  SHF.R.U64 R9, R4, 0x3, R5 ;  /* 0x0000000304097819 */ /* 0x000fe20000001205 */
[----:B------:R-:W-:Y:S01]  /*03a0*/  VIADD R8, R7, 0x10 ;  /* 0x0000001007087836 */ /* 0x000fe20000000000 */
[----:B------:R-:W-:Y:S01]  /*03b0*/  ISETP.GT.U32.AND.EX P0, PT, R13, RZ, PT, P0 ;  /* 0x000000ff0d00720c */ /* 0x000fe20003f04100 */
[----:B------:R-:W-:Y:S02]  /*03c0*/  IMAD.MOV.U32 R2, RZ, RZ, R33 ;  /* 0x000000ffff027224 */ /* 0x000fe400078e0021 */
[----:B------:R-:W-:Y:S01]  /*03d0*/  IMAD R4, R9, -0xa, R11 ;  /* 0xfffffff609047824 */ /* 0x000fe200078e020b */
[----:B------:R-:W-:Y:S01]  /*03e0*/  SHF.R.U32.HI R11, RZ, 0x3, R5 ;  /* 0x00000003ff0b7819 */ /* 0x000fe20000011605 */
[----:B------:R-:W-:Y:S02]  /*03f0*/  VIADD R5, R10, 0xffffffff ;  /* 0xffffffff0a057836 */ /* 0x000fe40000000000 */
[----:B------:R-:W-:-:S02]  /*0400*/  VIADD R4, R4, 0x30 ;  /* 0x0000003004047836 */ /* 0x000fc40000000000 */
[----:B------:R-:W-:Y:S02]  /*0410*/  IMAD.MOV.U32 R13, RZ, RZ, R11 ;  /* 0x000000ffff0d7224 */ /* 0x000fe400078e000b */
[----:B------:R-:W-:Y:S01]  /*0420*/  IMAD.MOV.U32 R10, RZ, RZ, R5 ;  /* 0x000000ffff0a7224 */ /* 0x000fe200078e0005 */
[----:B------:R0:W-:Y:S01]  /*0430*/  STL.U8 [R7+0x10], R4 ;  /* 0x0000100407007387 */ /* 0x0001e20000100000 */
[----:B------:R-:W-:Y:S01]  /*0440*/  IMAD.MOV.U32 R11, RZ, RZ, R9 ;  /* 0x000000ffff0b7224 */ /* 0x000fe200078e0009 */
[----:B------:R-:W-:Y:S06]  /*0450*/  @!P1 BRA P0, `(.L_x_6) ;  /* 0xfffffffc009c9947 */ /* 0x000fec000003ffff */
[----:B------:R-:W-:Y:S05]  /*0460*/  BSYNC.RECONVERGENT B1 ;  /* 0x0000000000017941 */ /* 0x000fea0003800200 */
.L_x_5:
[----:B------:R-:W-:Y:S01]  /*0470*/  ISETP.GE.AND P0, PT, R6, 0x1, PT ;  /* 0x000000010600780c */ /* 0x000fe20003f06270 */
[----:B------:R-:W-:Y:S01]  /*0480*/  BSSY.RELIABLE B1, `(.L_x_7) ;  /* 0x0000027000017945 */ /* 0x000fe20003800100 */
[----:B------:R-:W-:-:S11]  /*0490*/  IMAD.MOV.U32 R9, RZ, RZ, R0 ;  /* 0x000000ffff097224 */ /* 0x000fd600078e0000 */
[----:B------:R-:W-:Y:S05]  /*04a0*/  @P0 BRA `(.L_x_8) ;  /* 0x0000000000900947 */ /* 0x000fea0003800000 */
[----:B------:R-:W-:Y:S01]  /*04b0*/  IADD3 R2, PT, PT, -R6, 0x1, RZ ;  /* 0x0000000106027810 */ /* 0x000fe20007ffe1ff */
[----:B------:R-:W-:Y:S01]  /*04c0*/  BSSY.RECONVERGENT B2, `(.L_x_9) ;  /* 0x0000012000027945 */ /* 0x000fe20003800200 */
[----:B------:R-:W-:Y:S02]  /*04d0*/  PLOP3.LUT P0, PT, PT, PT, PT, 0x80, 0x8 ;  /* 0x000000000008781c */ /* 0x000fe40003f0f070 */
[----:B------:R-:W-:-:S13]  /*04e0*/  ISETP.GT.AND P1, PT, R2, 0x3, PT ;  /* 0x000000030200780c */ /* 0x000fda0003f24270 */
[----:B------:R-:W-:Y:S05]  /*04f0*/  @!P1 BRA `(.L_x_10) ;  /* 0x0000000000389947 */ /* 0x000fea0003800000 */
[----:B------:R-:W-:-:S13]  /*0500*/  PLOP3.LUT P0, PT, PT, PT, PT, 0x8, 0x80 ;  /* 0x000000000080781c */ /* 0x000fda0003f0e170 */
.L_x_11:
[----:B------:R-:W2:Y:S04]  /*0510*/  LDL.U8 R2, [R8] ;  /* 0x0000000008027983 */ /* 0x000ea80000100000 */
[----:B--2---:R-:W-:Y:S04]  /*0520*/  STL.U8 [R9], R2 ;  /* 0x0000000209007387 */ /* 0x004fe80000100000 */
[----:B0-----:R-:W2:Y:S04]  /*0530*/  LDL.U8 R4, [R8+-0x1] ;  /* 0xffffff0008047983 */ /* 0x001ea80000100000 */
[----:B--2---:R-:W-:Y:S04]  /*0540*/  STL.U8 [R9+0x1], R4 ;  /* 0x0000010409007387 */ /* 0x004fe80000100000 */
[----:B------:R-:W2:Y:S01]  /*0550*/  LDL.U8 R5, [R8+-0x2] ;  /* 0xfffffe0008057983 */ /* 0x000ea20000100000 */
[----:B------:R-:W-:-:S05]  /*0560*/  VIADD R6, R6, 0x4 ;  /* 0x0000000406067836 */ /* 0x000fca0000000000 */
[----:B------:R-:W-:Y:S01]  /*0570*/  ISETP.GE.AND P1, PT, R6, -0x2, PT ;  /* 0xfffffffe0600780c */ /* 0x000fe20003f26270 */
[----:B--2---:R-:W-:Y:S04]  /*0580*/  STL.U8 [R9+0x2], R5 ;  /* 0x0000020509007387 */ /* 0x004fe80000100000 */
[----:B------:R0:W2:Y:S02]  /*0590*/  LDL.U8 R7, [R8+-0x3] ;  /* 0xfffffd0008077983 */ /* 0x0000a40000100000 */
[----:B0-----:R-:W-:Y:S02]  /*05a0*/  VIADD R8, R8, 0xfffffffc ;  /* 0xfffffffc08087836 */ /* 0x001fe40000000000 */
[----:B--2---:R0:W-:Y:S02]  /*05b0*/  STL.U8 [R9+0x3], R7 ;  /* 0x0000030709007387 */ /* 0x0041e40000100000 */
[----:B0-----:R-:W-:-:S02]  /*05c0*/  VIADD R9, R9, 0x4 ;  /* 0x0000000409097836 */ /* 0x001fc40000000000 */
[----:B------:R-:W-:Y:S05]  /*05d0*/  @!P1 BRA `(.L_x_11) ;  /* 0xfffffffc00cc9947 */ /* 0x000fea000383ffff */
.L_x_10:
[----:B------:R-:W-:Y:S05]  /*05e0*/  BSYNC.RECONVERGENT B2 ;  /* 0x0000000000027941 */ /* 0x000fea0003800200 */
.L_x_9:
[----:B------:R-:W-:Y:S01]  /*05f0*/  IADD3 R2, PT, PT, -R6, 0x1, RZ ;  /* 0x0000000106027810 */ /* 0x000fe20007ffe1ff */
[----:B------:R-:W-:Y:S03]  /*0600*/  BSSY.RECONVERGENT B2, `(.L_x_12) ;  /* 0x000000b000027945 */ /* 0x000fe60003800200 */
[----:B------:R-:W-:-:S13]  /*0610*/  ISETP.GT.AND P1, PT, R2, 0x1, PT ;  /* 0x000000010200780c */ /* 0x000fda0003f24270 */
[----:B------:R-:W-:Y:S05]  /*0620*/  @!P1 BRA `(.L_x_13) ;  /* 0x0000000000209947 */ /* 0x000fea0003800000 */
[----:B------:R-:W2:Y:S04]  /*0630*/  LDL.U8 R2, [R8] ;  /* 0x0000000008027983 */ /* 0x000ea80000100000 */
[----:B--2---:R-:W-:Y:S04]  /*0640*/  STL.U8 [R9], R2 ;  /* 0x0000000209007387 */ /* 0x004fe80000100000 */
[----:B0-----:R0:W2:Y:S01]  /*0650*/  LDL.U8 R4, [R8+-0x1] ;  /* 0xffffff0008047983 */ /* 0x0010a20000100000 */
[----:B------:R-:W-:Y:S01]  /*0660*/  PLOP3.LUT P0, PT, PT, PT, PT, 0x8, 0x80 ;  /* 0x000000000080781c */ /* 0x000fe20003f0e170 */
[----:B------:R-:W-:-:S02]  /*0670*/  VIADD R6, R6, 0x2 ;  /* 0x0000000206067836 */ /* 0x000fc40000000000 */
[----:B0-----:R-:W-:Y:S01]  /*0680*/  VIADD R8, R8, 0xfffffffe ;  /* 0xfffffffe08087836 */ /* 0x001fe20000000000 */
[----:B--2---:R0:W-:Y:S02]  /*0690*/  STL.U8 [R9+0x1], R4 ;  /* 0x0000010409007387 */ /* 0x0041e40000100000 */
[----:B0-----:R-:W-:-:S07]  /*06a0*/  VIADD R9, R9, 0x2 ;  /* 0x0000000209097836 */ /* 0x001fce0000000000 */
.L_x_13:
[----:B------:R-:W-:Y:S05]  /*06b0*/  BSYNC.RECONVERGENT B2 ;  /* 0x0000000000027941 */ /* 0x000fea0003800200 */
.L_x_12:
[----:B------:R-:W-:-:S13]  /*06c0*/  ISETP.NE.OR P0, PT, R6, 0x1, P0 ;  /* 0x000000010600780c */ /* 0x000fda0000705670 */
[----:B------:R-:W-:Y:S05]  /*06d0*/  @!P0 BREAK.RELIABLE B1 ;  /* 0x0000000000018942 */ /* 0x000fea0003800100 */
[----:B------:R-:W-:Y:S05]  /*06e0*/  @!P0 BRA `(.L_x_4) ;  /* 0x0000000000208947 */ /* 0x000fea0003800000 */
.L_x_8:
[----:B------:R-:W-:Y:S05]  /*06f0*/  BSYNC.RELIABLE B1 ;  /* 0x0000000000017941 */ /* 0x000fea0003800100 */
.L_x_7:
[----:B------:R1:W2:Y:S01]  /*0700*/  LDL.U8 R2, [R8] ;  /* 0x0000000008027983 */ /* 0x0002a20000100000 */
[----:B------:R-:W-:-:S05]  /*0710*/  VIADD R6, R6, 0x1 ;  /* 0x0000000106067836 */ /* 0x000fca0000000000 */
[----:B------:R-:W-:Y:S01]  /*0720*/  ISETP.NE.AND P0, PT, R6, 0x1, PT ;  /* 0x000000010600780c */ /* 0x000fe20003f05270 */
[----:B-1----:R-:W-:Y:S01]  /*0730*/  VIADD R8, R8, 0xffffffff ;  /* 0xffffffff08087836 */ /* 0x002fe20000000000 */
[----:B--2---:R1:W-:Y:S02]  /*0740*/  STL.U8 [R9], R2 ;  /* 0x0000000209007387 */ /* 0x0043e40000100000 */
[----:B-1----:R-:W-:-:S09]  /*0750*/  VIADD R9, R9, 0x1 ;  /* 0x0000000109097836 */ /* 0x002fd20000000000 */
[----:B------:R-:W-:Y:S05]  /*0760*/  @P0 BRA `(.L_x_7) ;  /* 0xfffffffc00e40947 */ /* 0x000fea000383ffff */
.L_x_4:
[----:B------:R-:W-:Y:S05]  /*0770*/  BSYNC.RECONVERGENT B0 ;  /* 0x0000000000007941 */ /* 0x000fea0003800200 */
.L_x_3:
[----:B------:R-:W-:Y:S05]  /*0780*/  WARPSYNC.ALL ;  /* 0x0000000000007948 */ /* 0x000fea0003800000 */
[----:B------:R-:W-:Y:S02]  /*0790*/  VIADD R21, R33, UR13 ;  /* 0x0000000d21157c36 */ /* 0x000fe40008000000 */
[----:B------:R-:W-:-:S03]  /*07a0*/  VIADD R19, R1, 0x20 ;  /* 0x0000002001137836 */ /* 0x000fc60000000000 */
[----:B------:R-:W-:-:S13]  /*07b0*/  ISETP.GE.AND P0, PT, R21, 0x38, PT ;  /* 0x000000381500780c */ /* 0x000fda0003f06270 */
[----:B------:R-:W-:Y:S05]  /*07c0*/  @!P0 BRA `(.L_x_14) ;  /* 0x0000007800cc8947 */ /* 0x000fea0003800000 */
[----:B------:R-:W2:Y:S01]  /*07d0*/  S2UR UR8, SR_CgaCtaId ;  /* 0x00000000000879c3 */ /* 0x000ea20000008800 */
[----:B------:R-:W-:Y:S01]  /*07e0*/  UMOV UR7, 0x400 ;  /* 0x0000040000077882 */ /* 0x000fe20000000000 */
[----:B------:R-:W-:Y:S01]  /*07f0*/  UISETP.GE.AND UP0, UPT, UR13, 0x1, UPT ;  /* 0x000000010d00788c */ /* 0x000fe2000bf06270 */
[----:B0-----:R-:W-:Y:S01]  /*0800*/  IMAD.MOV.U32 R2, RZ, RZ, RZ ;  /* 0x000000ffff027224 */ /* 0x001fe200078e00ff */
[----:B------:R-:W-:-:S04]  /*0810*/  UIADD3 UR4, UPT, UPT, UR7, 0x80, URZ ;  /* 0x0000008007047890 */ /* 0x000fc8000fffe0ff */
[----:B--2---:R-:W-:-:S06]  /*0820*/  ULEA UR5, UR8, UR4, 0x18 ;  /* 0x0000000408057291 */ /* 0x004fcc000f8ec0ff */
[----:B-1----:R-:W-:Y:S01]  /*0830*/  LEA R4, R3, UR5, 0x7 ;  /* 0x0000000503047c11 */ /* 0x002fe2000f8e38ff */
[----:B------:R-:W-:Y:S06]  /*0840*/  BRA.U !UP0, `(.L_x_15) ;  /* 0x0000000508987547 */ /* 0x000fec000b800000 */
[----:B------:R-:W-:Y:S02]  /*0850*/  UISETP.GE.U32.AND UP0, UPT, UR13, 0x10, UPT ;  /* 0x000000100d00788c */ /* 0x000fe4000bf06070 */
[----:B------:R-:W-:Y:S01]  /*0860*/  ULOP3.LUT UR9, UR13, 0xf, URZ, 0xc0, !UPT ;  /* 0x0000000f0d097892 */ /* 0x000fe2000f8ec0ff */
[----:B------:R-:W-:-:S06]  /*0870*/  UMOV UR4, URZ ;  /* 0x000000ff00047c82 */ /* 0x000fcc0008000000 */
[----:B------:R-:W-:Y:S05]  /*0880*/  BRA.U !UP0, `(.L_x_16) ;  /* 0x00000001089c7547 */ /* 0x000fea000b800000 */
[----:B------:R-:W-:Y:S02]  /*0890*/  ULOP3.LUT UR4, UR13, 0x7ffffff0, URZ, 0xc0, !UPT ;  /* 0x7ffffff00d047892 */ /* 0x000fe4000f8ec0ff */
[----:B------:R-:W-:Y:S02]  /*08a0*/  ULEA UR12, UR8, UR7, 0x18 ;  /* 0x00000007080c7291 */ /* 0x000fe4000f8ec0ff */
[----:B------:R-:W-:Y:S01]  /*08b0*/  UIADD3 UR4, UPT, UPT, -UR4, URZ, URZ ;  /* 0x000000ff04047290 */ /* 0x000fe2000fffe1ff */
[----:B------:R-:W-:-:S11]  /*08c0*/  UMOV UR6, 0x7 ;  /* 0x0000000700067882 */ /* 0x000fd60000000000 */
.L_x_17:
[----:B------:R-:W-:Y:S01]  /*08d0*/  LDS.U8 R2, [UR12+0xf] ;  /* 0x00000f0cff027984 */ /* 0x000fe20008000000 */
[----:B------:R-:W-:-:S03]  /*08e0*/  UIADD3 UR4, UPT, UPT, UR4, 0x10, URZ ;  /* 0x0000001004047890 */ /* 0x000fc6000fffe0ff */
[----:B0-----:R-:W0:Y:S01]  /*08f0*/  LDS.U8 R5, [UR12+0xe] ;  /* 0x00000e0cff057984 */ /* 0x001e220008000000 */
[----:B------:R-:W-:-:S03]  /*0900*/  UISETP.NE.AND UP0, UPT, UR4, URZ, UPT ;  /* 0x000000ff0400728c */ /* 0x000fc6000bf05270 */
[----:B------:R-:W-:Y:S04]  /*0910*/  LDS.U8 R6, [UR12+0xd] ;  /* 0x00000d0cff067984 */ /* 0x000fe80008000000 */
[----:B------:R-:W1:Y:S04]  /*0920*/  LDS.U8 R7, [UR12+0xc] ;  /* 0x00000c0cff077984 */ /* 0x000e680008000000 */
[----:B------:R-:W-:Y:S04]  /*0930*/  LDS.U8 R8, [UR12+0xb] ;  /* 0x00000b0cff087984 */ /* 0x000fe80008000000 */
[----:B------:R-:W2:Y:S04]  /*0940*/  LDS.U8 R9, [UR12+0xa] ;  /* 0x00000a0cff097984 */ /* 0x000ea80008000000 */
[----:B------:R-:W-:Y:S04]  /*0950*/  LDS.U8 R10, [UR12+0x9] ;  /* 0x0000090cff0a7984 */ /* 0x000fe80008000000 */
[----:B------:R-:W3:Y:S04]  /*0960*/  LDS.U8 R11, [UR12+0x8] ;  /* 0x0000080cff0b7984 */ /* 0x000ee80008000000 */
[----:B------:R-:W-:Y:S04]  /*0970*/  LDS.U8 R12, [UR12+0x7] ;  /* 0x0000070cff0c7984 */ /* 0x000fe80008000000 */
[----:B------:R-:W4:Y:S04]  /*0980*/  LDS.U8 R13, [UR12+0x6] ;  /* 0x0000060cff0d7984 */ /* 0x000f280008000000 */
[----:B------:R-:W-:Y:S04]  /*0990*/  LDS.U8 R14, [UR12+0x5] ;  /* 0x0000050cff0e7984 */ /* 0x000fe80008000000 */
[----:B------:R-:W5:Y:S01]  /*09a0*/  LDS.U8 R15, [UR12+0x4] ;  /* 0x0000040cff0f7984 */ /* 0x000f620008000000 */
[----:B0-----:R-:W-:-:S03]  /*09b0*/  PRMT R2, R5, 0x3340, R2 ;  /* 0x0000334005027816 */ /* 0x001fc60000000002 */
[----:B------:R-:W-:Y:S04]  /*09c0*/  LDS.U8 R16, [UR12+0x3] ;  /* 0x0000030cff107984 */ /* 0x000fe80008000000 */
[----:B------:R-:W0:Y:S01]  /*09d0*/  LDS.U8 R17, [UR12+0x2] ;  /* 0x0000020cff117984 */ /* 0x000e220008000000 */
[----:B-1----:R-:W-:-:S03]  /*09e0*/  PRMT R7, R7, 0x3340, R6 ;  /* 0x0000334007077816 */ /* 0x002fc60000000006 */
[----:B------:R-:W-:Y:S01]  /*09f0*/  LDS.U8 R18, [UR12+0x1] ;  /* 0x0000010cff127984 */ /* 0x000fe20008000000 */
[----:B------:R-:W-:-:S03]  /*0a00*/  PRMT R27, R7, 0x5410, R2 ;  /* 0x00005410071b7816 */ /* 0x000fc60000000002 */
[----:B------:R-:W1:Y:S01]  /*0a10*/  LDS.U8 R21, [UR12] ;  /* 0x0000000cff157984 */ /* 0x000e620008000000 */
[----:B--2---:R-:W-:Y:S01]  /*0a20*/  PRMT R8, R9, 0x3340, R8 ;  /* 0x0000334009087816 */ /* 0x004fe20000000008 */
[----:B------:R-:W-:Y:S01]  /*0a30*/  UIADD3 UR12, UPT, UPT, UR12, 0x10, URZ ;  /* 0x000000100c0c7890 */ /* 0x000fe2000fffe0ff */
[----:B---3--:R-:W-:-:S04]  /*0a40*/  PRMT R11, R11, 0x3340, R10 ;  /* 0x000033400b0b7816 */ /* 0x008fc8000000000a */
[----:B------:R-:W-:Y:S02]  /*0a50*/  PRMT R26, R11, 0x5410, R8 ;  /* 0x000054100b1a7816 */ /* 0x000fe40000000008 */
[----:B----4-:R-:W-:Y:S02]  /*0a60*/  PRMT R12, R13, 0x3340, R12 ;  /* 0x000033400d0c7816 */ /* 0x010fe4000000000c */
[----:B-----5:R-:W-:-:S04]  /*0a70*/  PRMT R15, R15, 0x3340, R14 ;  /* 0x000033400f0f7816 */ /* 0x020fc8000000000e */
[----:B------:R-:W-:Y:S02]  /*0a80*/  PRMT R25, R15, 0x5410, R12 ;  /* 0x000054100f197816 */ /* 0x000fe4000000000c */
[----:B0-----:R-:W-:Y:S02]  /*0a90*/  PRMT R16, R17, 0x3340, R16 ;  /* 0x0000334011107816 */ /* 0x001fe40000000010 */
[----:B-1----:R-:W-:-:S04]  /*0aa0*/  PRMT R21, R21, 0x3340, R18 ;  /* 0x0000334015157816 */ /* 0x002fc80000000012 */
[----:B------:R-:W-:-:S05]  /*0ab0*/  PRMT R24, R21, 0x5410, R16 ;  /* 0x0000541015187816 */ /* 0x000fca0000000010 */
[----:B------:R0:W-:Y:S01]  /*0ac0*/  STS.128 [R4+UR6+-0x7], R24 ;  /* 0xfffff91804007988 */ /* 0x0001e20008000c06 */
[----:B------:R-:W-:Y:S01]  /*0ad0*/  UIADD3 UR6, UPT, UPT, UR6, 0x10, URZ ;  /* 0x0000001006067890 */ /* 0x000fe2000fffe0ff */
[----:B------:R-:W-:Y:S11]  /*0ae0*/  BRA.U UP0, `(.L_x_17) ;  /* 0xfffffffd00787547 */ /* 0x000ff6000b83ffff */
[----:B------:R-:W-:-:S12]  /*0af0*/  UIADD3 UR4, UPT, UPT, UR6, -0x7, URZ ;  /* 0xfffffff906047890 */ /* 0x000fd8000fffe0ff */
.L_x_16:
[----:B------:R-:W1:Y:S01]  /*0b00*/  LDCU UR14, c[0x0][0x388] ;  /* 0x00007100ff0e77ac */ /* 0x000e620008000800 */
[----:B------:R-:W-:Y:S01]  /*0b10*/  UISETP.NE.AND UP0, UPT, UR9, URZ, UPT ;  /* 0x000000ff0900728c */ /* 0x000fe2000bf05270 */
[----:B-1----:R-:W-:-:S08]  /*0b20*/  IMAD.U32 R2, RZ, RZ, UR14 ;  /* 0x0000000eff027e24 */ /* 0x002fd0000f8e00ff */
[----:B------:R-:W-:Y:S05]  /*0b30*/  BRA.U !UP0, `(.L_x_15) ;  /* 0x0000000108dc7547 */ /* 0x000fea000b800000 */
[----:B------:R-:W-:Y:S02]  /*0b40*/  UISETP.GE.U32.AND UP0, UPT, UR9, 0x8, UPT ;  /* 0x000000080900788c */ /* 0x000fe4000bf06070 */
[----:B------:R-:W-:-:S04]  /*0b50*/  ULOP3.LUT UR12, UR13, 0x7, URZ, 0xc0, !UPT ;  /* 0x000000070d0c7892 */ /* 0x000fc8000f8ec0ff */
[----:B------:R-:W-:-:S03]  /*0b60*/  UISETP.NE.AND UP1, UPT, UR12, URZ, UPT ;  /* 0x000000ff0c00728c */ /* 0x000fc6000bf25270 */
[----:B------:R-:W-:Y:S08]  /*0b70*/  BRA.U !UP0, `(.L_x_18) ;  /* 0x00000001084c7547 */ /* 0x000ff0000b800000 */
[----:B------:R-:W-:Y:S01]  /*0b80*/  ULEA UR6, UR8, UR7, 0x18 ;  /* 0x0000000708067291 */ /* 0x000fe2000f8ec0ff */
[----:B------:R-:W-:-:S08]  /*0b90*/  IMAD.U32 R2, RZ, RZ, UR4 ;  /* 0x00000004ff027e24 */ /* 0x000fd0000f8e00ff */
[----:B------:R-:W1:Y:S04]  /*0ba0*/  LDS.U8 R5, [R2+UR6] ;  /* 0x0000000602057984 */ /* 0x000e680008000000 */
[----:B-1----:R-:W-:Y:S04]  /*0bb0*/  STS.U8 [R4+UR4], R5 ;  /* 0x0000000504007988 */ /* 0x002fe80008000004 */
[----:B------:R-:W1:Y:S04]  /*0bc0*/  LDS.U8 R7, [R2+UR6+0x1] ;  /* 0x0000010602077984 */ /* 0x000e680008000000 */
[----:B-1----:R-:W-:Y:S04]  /*0bd0*/  STS.U8 [R4+UR4+0x1], R7 ;  /* 0x0000010704007988 */ /* 0x002fe80008000004 */
        /* <DEDUP_REMOVED lines=11> */
[----:B-1----:R1:W-:Y:S01]  /*0c90*/  STS.U8 [R4+UR4+0x7], R7 ;  /* 0x0000070704007988 */ /* 0x0023e20008000004 */
[----:B------:R-:W-:-:S12]  /*0ca0*/  UIADD3 UR4, UPT, UPT, UR4, 0x8, URZ ;  /* 0x0000000804047890 */ /* 0x000fd8000fffe0ff */
.L_x_18:
[----:B------:R-:W-:Y:S01]  /*0cb0*/  IMAD.U32 R2, RZ, RZ, UR14 ;  /* 0x0000000eff027e24 */ /* 0x000fe2000f8e00ff */
[----:B------:R-:W-:Y:S06]  /*0cc0*/  BRA.U !UP1, `(.L_x_15) ;  /* 0x0000000109787547 */ /* 0x000fec000b800000 */
[----:B------:R-:W-:Y:S02]  /*0cd0*/  UISETP.GE.U32.AND UP0, UPT, UR12, 0x4, UPT ;  /* 0x000000040c00788c */ /* 0x000fe4000bf06070 */
[----:B------:R-:W-:-:S04]  /*0ce0*/  ULOP3.LUT UR6, UR13, 0x3, URZ, 0xc0, !UPT ;  /* 0x000000030d067892 */ /* 0x000fc8000f8ec0ff */
[----:B------:R-:W-:-:S03]  /*0cf0*/  UISETP.NE.AND UP1, UPT, UR6, URZ, UPT ;  /* 0x000000ff0600728c */ /* 0x000fc6000bf25270 */
[----:B------:R-:W-:Y:S08]  /*0d00*/  BRA.U !UP0, `(.L_x_19) ;  /* 0x00000001082c7547 */ /* 0x000ff0000b800000 */
[----:B------:R-:W-:Y:S01]  /*0d10*/  ULEA UR9, UR8, UR7, 0x18 ;  /* 0x0000000708097291 */ /* 0x000fe2000f8ec0ff */
[----:B------:R-:W-:-:S08]  /*0d20*/  IMAD.U32 R2, RZ, RZ, UR4 ;  /* 0x00000004ff027e24 */ /* 0x000fd0000f8e00ff */
[----:B------:R-:W2:Y:S04]  /*0d30*/  LDS.U8 R5, [R2+UR9] ;  /* 0x0000000902057984 */ /* 0x000ea80008000000 */
[----:B--2---:R-:W-:Y:S04]  /*0d40*/  STS.U8 [R4+UR4], R5 ;  /* 0x0000000504007988 */ /* 0x004fe80008000004 */
[----:B-1----:R-:W1:Y:S04]  /*0d50*/  LDS.U8 R7, [R2+UR9+0x1] ;  /* 0x0000010902077984 */ /* 0x002e680008000000 */
[----:B-1----:R-:W-:Y:S04]  /*0d60*/  STS.U8 [R4+UR4+0x1], R7 ;  /* 0x0000010704007988 */ /* 0x002fe80008000004 */
[----:B------:R-:W1:Y:S04]  /*0d70*/  LDS.U8 R9, [R2+UR9+0x2] ;  /* 0x0000020902097984 */ /* 0x000e680008000000 */
[----:B-1----:R-:W-:Y:S04]  /*0d80*/  STS.U8 [R4+UR4+0x2], R9 ;  /* 0x0000020904007988 */ /* 0x002fe80008000004 */
[----:B------:R-:W1:Y:S04]  /*0d90*/  LDS.U8 R11, [R2+UR9+0x3] ;  /* 0x00000309020b7984 */ /* 0x000e680008000000 */
[----:B-1----:R2:W-:Y:S01]  /*0da0*/  STS.U8 [R4+UR4+0x3], R11 ;  /* 0x0000030b04007988 */ /* 0x0025e20008000004 */
[----:B------:R-:W-:-:S12]  /*0db0*/  UIADD3 UR4, UPT, UPT, UR4, 0x4, URZ ;  /* 0x0000000404047890 */ /* 0x000fd8000fffe0ff */
.L_x_19:
[----:B------:R-:W-:Y:S01]  /*0dc0*/  IMAD.U32 R2, RZ, RZ, UR14 ;  /* 0x0000000eff027e24 */ /* 0x000fe2000f8e00ff */
[----:B------:R-:W-:Y:S06]  /*0dd0*/  BRA.U !UP1, `(.L_x_15) ;  /* 0x0000000109347547 */ /* 0x000fec000b800000 */
[----:B------:R-:W-:Y:S01]  /*0de0*/  LEA R3, R3, UR4, 0x7 ;  /* 0x0000000403037c11 */ /* 0x000fe2000f8e38ff */
[----:B------:R-:W-:Y:S02]  /*0df0*/  ULEA UR8, UR8, UR7, 0x18 ;  /* 0x0000000708087291 */ /* 0x000fe4000f8ec0ff */
[----:B------:R-:W-:Y:S02]  /*0e00*/  UIADD3 UR7, UPT, UPT, -UR6, URZ, URZ ;  /* 0x000000ff06077290 */ /* 0x000fe4000fffe1ff */
[----:B------:R-:W-:Y:S01]  /*0e10*/  VIADD R3, R3, UR5 ;  /* 0x0000000503037c36 */ /* 0x000fe20008000000 */
[----:B------:R-:W-:-:S12]  /*0e20*/  UIADD3 UR6, UPT, UPT, UR8, UR4, URZ ;  /* 0x0000000408067290 */ /* 0x000fd8000fffe0ff */
.L_x_20:
[----:B------:R-:W3:Y:S01]  /*0e30*/  LDS.U8 R2, [UR6] ;  /* 0x00000006ff027984 */ /* 0x000ee20008000000 */
[----:B------:R-:W-:Y:S02]  /*0e40*/  UIADD3 UR7, UPT, UPT, UR7, 0x1, URZ ;  /* 0x0000000107077890 */ /* 0x000fe4000fffe0ff */
[----:B------:R-:W-:Y:S02]  /*0e50*/  UIADD3 UR6, UPT, UPT, UR6, 0x1, URZ ;  /* 0x0000000106067890 */ /* 0x000fe4000fffe0ff */
[----:B------:R-:W-:Y:S01]  /*0e60*/  UISETP.NE.AND UP0, UPT, UR7, URZ, UPT ;  /* 0x000000ff0700728c */ /* 0x000fe2000bf05270 */
[----:B---3--:R3:W-:Y:S02]  /*0e70*/  STS.U8 [R3], R2 ;  /* 0x0000000203007388 */ /* 0x0087e40000000000 */
[----:B---3--:R-:W-:-:S06]  /*0e80*/  VIADD R3, R3, 0x1 ;  /* 0x0000000103037836 */ /* 0x008fcc0000000000 */
[----:B------:R-:W-:Y:S05]  /*0e90*/  BRA.U UP0, `(.L_x_20) ;  /* 0xfffffffd00e47547 */ /* 0x000fea000b83ffff */
[----:B------:R-:W-:-:S07]  /*0ea0*/  IMAD.U32 R2, RZ, RZ, UR14 ;  /* 0x0000000eff027e24 */ /* 0x000fce000f8e00ff */
.L_x_15:
[----:B------:R-:W-:Y:S01]  /*0eb0*/  IMAD.MOV R3, RZ, RZ, -R33 ;  /* 0x000000ffff037224 */ /* 0x000fe200078e0a21 */
[----:B------:R-:W-:Y:S04]  /*0ec0*/  BSSY.RECONVERGENT B1, `(.L_x_21) ;  /* 0x000003d000017945 */ /* 0x000fe80003800200 */
[----:B------:R-:W-:Y:S01]  /*0ed0*/  BSSY.RELIABLE B0, `(.L_x_22) ;  /* 0x000002f000007945 */ /* 0x000fe20003800100 */
[----:B0-----:R-:W-:Y:S01]  /*0ee0*/  IMAD.MOV.U32 R25, RZ, RZ, R2 ;  /* 0x000000ffff197224 */ /* 0x001fe200078e0002 */
[----:B------:R-:W-:-:S13]  /*0ef0*/  ISETP.GE.AND P0, PT, R3, RZ, PT ;  /* 0x000000ff0300720c */ /* 0x000fda0003f06270 */
[----:B------:R-:W-:Y:S05]  /*0f00*/  @P0 BRA `(.L_x_23) ;  /* 0x0000000000ac0947 */ /* 0x000fea0003800000 */
[----:B------:R-:W-:Y:S01]  /*0f10*/  IMAD.MOV R5, RZ, RZ, -R3 ;  /* 0x000000ffff057224 */ /* 0x000fe200078e0a03 */
[----:B------:R-:W-:Y:S01]  /*0f20*/  BSSY.RECONVERGENT B2, `(.L_x_24) ;  /* 0x0000017000027945 */ /* 0x000fe20003800200 */
[----:B------:R-:W-:-:S03]  /*0f30*/  PLOP3.LUT P0, PT, PT, PT, PT, 0x80, 0x8 ;  /* 0x000000000008781c */ /* 0x000fc60003f0f070 */
[----:B------:R-:W-:-:S13]  /*0f40*/  ISETP.GT.AND P1, PT, R5, 0x3, PT ;  /* 0x000000030500780c */ /* 0x000fda0003f24270 */
[----:B------:R-:W-:Y:S05]  /*0f50*/  @!P1 BRA `(.L_x_25) ;  /* 0x00000000004c9947 */ /* 0x000fea0003800000 */
[----:B------:R-:W-:Y:S01]  /*0f60*/  BSSY.RECONVERGENT B3, `(.L_x_26) ;  /* 0x0000011000037945 */ /* 0x000fe20003800200 */
[----:B------:R-:W-:-:S13]  /*0f70*/  PLOP3.LUT P0, PT, PT, PT, PT, 0x8, 0x80 ;  /* 0x000000000080781c */ /* 0x000fda0003f0e170 */
.L_x_27:
[----:B0-----:R-:W3:Y:S04]  /*0f80*/  LDL.U8 R5, [R0] ;  /* 0x0000000000057983 */ /* 0x001ee80000100000 */
[----:B-1----:R-:W4:Y:S04]  /*0f90*/  LDL.U8 R7, [R0+0x1] ;  /* 0x0000010000077983 */ /* 0x002f280000100000 */
[----:B------:R-:W5:Y:S04]  /*0fa0*/  LDL.U8 R9, [R0+0x2] ;  /* 0x0000020000097983 */ /* 0x000f680000100000 */
[----:B--2---:R0:W2:Y:S01]  /*0fb0*/  LDL.U8 R11, [R0+0x3] ;  /* 0x00000300000b7983 */ /* 0x0040a20000100000 */
[----:B------:R-:W-:-:S02]  /*0fc0*/  IMAD.IADD R6, R4, 0x1, R25 ;  /* 0x0000000104067824 */ /* 0x000fc400078e0219 */
[----:B------:R-:W-:Y:S02]  /*0fd0*/  VIADD R3, R3, 0x4 ;  /* 0x0000000403037836 */ /* 0x000fe40000000000 */
[----:B------:R-:W-:Y:S02]  /*0fe0*/  IMAD.MOV.U32 R8, RZ, RZ, R25 ;  /* 0x000000ffff087224 */ /* 0x000fe400078e0019 */
[----:B------:R-:W-:Y:S01]  /*0ff0*/  VIADD R25, R25, 0x4 ;  /* 0x0000000419197836 */ /* 0x000fe20000000000 */
[----:B------:R-:W-:Y:S01]  /*1000*/  ISETP.GE.AND P1, PT, R3, -0x3, PT ;  /* 0xfffffffd0300780c */ /* 0x000fe20003f26270 */
[----:B0-----:R-:W-:Y:S01]  /*1010*/  VIADD R0, R0, 0x4 ;  /* 0x0000000400007836 */ /* 0x001fe20000000000 */
[----:B---3--:R0:W-:Y:S04]  /*1020*/  STS.U8 [R6], R5 ;  /* 0x0000000506007388 */ /* 0x0081e80000000000 */
[----:B----4-:R0:W-:Y:S04]  /*1030*/  STS.U8 [R6+0x1], R7 ;  /* 0x0000010706007388 */ /* 0x0101e80000000000 */
[----:B-----5:R0:W-:Y:S04]  /*1040*/  STS.U8 [R6+0x2], R9 ;  /* 0x0000020906007388 */ /* 0x0201e80000000000 */
[----:B--2---:R0:W-:Y:S01]  /*1050*/  STS.U8 [R6+0x3], R11 ;  /* 0x0000030b06007388 */ /* 0x0041e20000000000 */
[----:B------:R-:W-:Y:S05]  /*1060*/  @!P1 BRA `(.L_x_27) ;  /* 0xfffffffc00c49947 */ /* 0x000fea000383ffff */
[----:B------:R-:W-:Y:S05]  /*1070*/  BSYNC.RECONVERGENT B3 ;  /* 0x0000000000037941 */ /* 0x000fea0003800200 */
.L_x_26:
[----:B------:R-:W-:-:S07]  /*1080*/  VIADD R31, R8, 0x3 ;  /* 0x00000003081f7836 */ /* 0x000fce0000000000 */
.L_x_25:
[----:B------:R-:W-:Y:S05]  /*1090*/  BSYNC.RECONVERGENT B2 ;  /* 0x0000000000027941 */ /* 0x000fea0003800200 */
.L_x_24:
[----:B0-----:R-:W-:Y:S01]  /*10a0*/  IMAD.MOV R5, RZ, RZ, -R3 ;  /* 0x000000ffff057224 */ /* 0x001fe200078e0a03 */
[----:B------:R-:W-:Y:S04]  /*10b0*/  BSSY.RECONVERGENT B2, `(.L_x_28) ;  /* 0x000000d000027945 */ /* 0x000fe80003800200 */
[----:B------:R-:W-:-:S13]  /*10c0*/  ISETP.GT.AND P1, PT, R5, 0x1, PT ;  /* 0x000000010500780c */ /* 0x000fda0003f24270 */
[----:B------:R-:W-:Y:S05]  /*10d0*/  @!P1 BRA `(.L_x_29) ;  /* 0x0000000000289947 */ /* 0x000fea0003800000 */
[----:B------:R-:W3:Y:S04]  /*10e0*/  LDL.U8 R5, [R0] ;  /* 0x0000000000057983 */ /* 0x000ee80000100000 */
[----:B-1----:R0:W4:Y:S01]  /*10f0*/  LDL.U8 R7, [R0+0x1] ;  /* 0x0000010000077983 */ /* 0x0021220000100000 */
[----:B------:R-:W-:Y:S01]  /*1100*/  IMAD.IADD R6, R4, 0x1, R25 ;  /* 0x0000000104067824 */ /* 0x000fe200078e0219 */
[----:B------:R-:W-:Y:S01]  /*1110*/  PLOP3.LUT P0, PT, PT, PT, PT, 0x8, 0x80 ;  /* 0x000000000080781c */ /* 0x000fe20003f0e170 */
[----:B------:R-:W-:Y:S02]  /*1120*/  VIADD R31, R25, 0x1 ;  /* 0x00000001191f7836 */ /* 0x000fe40000000000 */
[----:B------:R-:W-:Y:S02]  /*1130*/  VIADD R3, R3, 0x2 ;  /* 0x0000000203037836 */ /* 0x000fe40000000000 */
[----:B------:R-:W-:-:S02]  /*1140*/  VIADD R25, R25, 0x2 ;  /* 0x0000000219197836 */ /* 0x000fc40000000000 */
[----:B0-----:R-:W-:Y:S01]  /*1150*/  VIADD R0, R0, 0x2 ;  /* 0x0000000200007836 */ /* 0x001fe20000000000 */
[----:B---3--:R0:W-:Y:S04]  /*1160*/  STS.U8 [R6], R5 ;  /* 0x0000000506007388 */ /* 0x0081e80000000000 */
[----:B----4-:R0:W-:Y:S02]  /*1170*/  STS.U8 [R6+0x1], R7 ;  /* 0x0000010706007388 */ /* 0x0101e40000000000 */
.L_x_29:
[----:B------:R-:W-:Y:S05]  /*1180*/  BSYNC.RECONVERGENT B2 ;  /* 0x0000000000027941 */ /* 0x000fea0003800200 */
.L_x_28:
[----:B------:R-:W-:-:S13]  /*1190*/  ISETP.NE.OR P0, PT, R3, RZ, P0 ;  /* 0x000000ff0300720c */ /* 0x000fda0000705670 */
[----:B------:R-:W-:Y:S05]  /*11a0*/  @!P0 BREAK.RELIABLE B0 ;  /* 0x0000000000008942 */ /* 0x000fea0003800100 */
[----:B------:R-:W-:Y:S05]  /*11b0*/  @!P0 BRA `(.L_x_30) ;  /* 0x0000000000348947 */ /* 0x000fea0003800000 */
.L_x_23:
[----:B------:R-:W-:Y:S05]  /*11c0*/  BSYNC.RELIABLE B0 ;  /* 0x0000000000007941 */ /* 0x000fea0003800100 */
.L_x_22:
[----:B------:R-:W-:Y:S01]  /*11d0*/  BSSY.RECONVERGENT B2, `(.L_x_30) ;  /* 0x000000b000027945 */ /* 0x000fe20003800200 */
.L_x_31:
[----:B0--3--:R0:W3:Y:S01]  /*11e0*/  LDL.U8 R5, [R0] ;  /* 0x0000000000057983 */ /* 0x0090e20000100000 */
[--C-:B------:R-:W-:Y:S02]  /*11f0*/  IMAD.IADD R8, R4, 0x1, R25.reuse ;  /* 0x0000000104087824 */ /* 0x100fe400078e0219 */
[----:B------:R-:W-:Y:S02]  /*1200*/  VIADD R3, R3, 0x1 ;  /* 0x0000000103037836 */ /* 0x000fe40000000000 */
[----:B------:R-:W-:Y:S02]  /*1210*/  VIADD R6, R25, 0x1 ;  /* 0x0000000119067836 */ /* 0x000fe40000000000 */
[----:B------:R-:W-:Y:S01]  /*1220*/  IMAD.MOV.U32 R31, RZ, RZ, R25 ;  /* 0x000000ffff1f7224 */ /* 0x000fe200078e0019 */
[----:B------:R-:W-:Y:S01]  /*1230*/  ISETP.NE.AND P0, PT, R3, RZ, PT ;  /* 0x000000ff0300720c */ /* 0x000fe20003f05270 */
[----:B------:R-:W-:Y:S02]  /*1240*/  IMAD.MOV.U32 R25, RZ, RZ, R6 ;  /* 0x000000ffff197224 */ /* 0x000fe400078e0006 */
[----:B0-----:R-:W-:Y:S01]  /*1250*/  VIADD R0, R0, 0x1 ;  /* 0x0000000100007836 */ /* 0x001fe20000000000 */
[----:B---3--:R3:W-:Y:S09]  /*1260*/  STS.U8 [R8], R5 ;  /* 0x0000000508007388 */ /* 0x0087f20000000000 */
[----:B------:R-:W-:Y:S05]  /*1270*/  @P0 BRA `(.L_x_31) ;  /* 0xfffffffc00d80947 */ /* 0x000fea000383ffff */
[----:B------:R-:W-:Y:S05]  /*1280*/  BSYNC.RECONVERGENT B2 ;  /* 0x0000000000027941 */ /* 0x000fea0003800200 */
.L_x_30:
[----:B------:R-:W-:Y:S05]  /*1290*/  BSYNC.RECONVERGENT B1 ;  /* 0x0000000000017941 */ /* 0x000fea0003800200 */
.L_x_21:
[C---:B------:R-:W-:Y:S01]  /*12a0*/  ISETP.GE.U32.AND P0, PT, R31.reuse, 0x3f, PT ;  /* 0x0000003f1f00780c */ /* 0x040fe20003f06070 */
[----:B------:R-:W-:Y:S01]  /*12b0*/  BSSY.RECONVERGENT B1, `(.L_x_32) ;  /* 0x0000336000017945 */ /* 0x000fe20003800200 */
[----:B------:R-:W-:Y:S02]  /*12c0*/  VIADD R31, R31, 0x49 ;  /* 0x000000491f1f7836 */ /* 0x000fe40000000000 */
[----:B------:R-:W-:Y:S02]  /*12d0*/  IMAD.MOV.U32 R26, RZ, RZ, RZ ;  /* 0x000000ffff1a7224 */ /* 0x000fe400078e00ff */
[----:B------:R-:W-:Y:S02]  /*12e0*/  IMAD.MOV.U32 R16, RZ, RZ, -0x3c2d1e10 ;  /* 0xc3d2e1f0ff107424 */ /* 0x000fe400078e00ff */
[----:B------:R-:W-:Y:S02]  /*12f0*/  IMAD.MOV.U32 R38, RZ, RZ, 0x10325476 ;  /* 0x10325476ff267424 */ /* 0x000fe400078e00ff */
[----:B------:R-:W-:-:S02]  /*1300*/  IMAD.MOV.U32 R27, RZ, RZ, -0x67452302 ;  /* 0x98badcfeff1b7424 */ /* 0x000fc400078e00ff */
[----:B------:R-:W-:Y:S02]  /*1310*/  IMAD.MOV.U32 R28, RZ, RZ, -0x10325477 ;  /* 0xefcdab89ff1c7424 */ /* 0x000fe400078e00ff */
[----:B------:R-:W-:Y:S01]  /*1320*/  IMAD.MOV.U32 R29, RZ, RZ, 0x67452301 ;  /* 0x67452301ff1d7424 */ /* 0x000fe200078e00ff */
[----:B------:R-:W-:Y:S06]  /*1330*/  @!P0 BRA `(.L_x_33) ;  /* 0x0000003000b48947 */ /* 0x000fec0003800000 */
[----:B------:R-:W-:Y:S01]  /*1340*/  BSSY.RECONVERGENT B2, `(.L_x_33) ;  /* 0x000032c000027945 */ /* 0x000fe20003800200 */
[----:B------:R-:W-:Y:S02]  /*1350*/  IMAD.MOV.U32 R30, RZ, RZ, RZ ;  /* 0x000000ffff1e7224 */ /* 0x000fe400078e00ff */
[----:B------:R-:W-:Y:S02]  /*1360*/  IMAD.MOV.U32 R0, RZ, RZ, 0x40 ;  /* 0x00000040ff007424 */ /* 0x000fe400078e00ff */
[----:B------:R-:W-:Y:S02]  /*1370*/  IMAD.MOV.U32 R29, RZ, RZ, 0x67452301 ;  /* 0x67452301ff1d7424 */ /* 0x000fe400078e00ff */
[----:B------:R-:W-:Y:S02]  /*1380*/  IMAD.MOV.U32 R28, RZ, RZ, -0x10325477 ;  /* 0xefcdab89ff1c7424 */ /* 0x000fe400078e00ff */
[----:B------:R-:W-:Y:S02]  /*1390*/  IMAD.MOV.U32 R27, RZ, RZ, -0x67452302 ;  /* 0x98badcfeff1b7424 */ /* 0x000fe400078e00ff */
[----:B------:R-:W-:-:S02]  /*13a0*/  IMAD.MOV.U32 R38, RZ, RZ, 0x10325476 ;  /* 0x10325476ff267424 */ /* 0x000fc400078e00ff */
[----:B------:R-:W-:-:S07]  /*13b0*/  IMAD.MOV.U32 R16, RZ, RZ, -0x3c2d1e10 ;  /* 0xc3d2e1f0ff107424 */ /* 0x000fce00078e00ff */
.L_x_34:
[----:B------:R-:W4:Y:S01]  /*13c0*/  S2R R3, SR_TID.X ;  /* 0x0000000000037919 */ /* 0x000f220000002100 */
[----:B------:R-:W5:Y:S01]  /*13d0*/  S2UR UR5, SR_CgaCtaId ;  /* 0x00000000000579c3 */ /* 0x000f620000008800 */
[----:B------:R-:W-:Y:S02]  /*13e0*/  UMOV UR4, 0x400 ;  /* 0x0000040000047882 */ /* 0x000fe40000000000 */
[----:B------:R-:W-:-:S04]  /*13f0*/  UIADD3 UR4, UPT, UPT, UR4, 0x80, URZ ;  /* 0x0000008004047890 */ /* 0x000fc8000fffe0ff */
[----:B-----5:R-:W-:-:S06]  /*1400*/  ULEA UR4, UR5, UR4, 0x18 ;  /* 0x0000000405047291 */ /* 0x020fcc000f8ec0ff */
[----:B----4-:R-:W-:-:S05]  /*1410*/  LEA R3, R3, UR4, 0x7 ;  /* 0x0000000403037c11 */ /* 0x010fca000f8e38ff */
[----:B------:R-:W-:-:S05]  /*1420*/  IMAD.IADD R30, R3, 0x1, R30 ;  /* 0x00000001031e7824 */ /* 0x000fca00078e021e */
[----:B--23--:R-:W2:Y:S04]  /*1430*/  LDS.128 R8, [R30] ;  /* 0x000000001e087984 */ /* 0x00cea80000000c00 */
[----:B01----:R-:W0:Y:S01]  /*1440*/  LDS.128 R4, [R30+0x10] ;  /* 0x000010001e047984 */ /* 0x003e220000000c00 */
[C---:B--2---:R-:W-:Y:S02]  /*1450*/  PRMT R12, R8.reuse, 0x7771, RZ ;  /* 0x00007771080c7816 */ /* 0x044fe400000000ff */
[C---:B------:R-:W-:Y:S02]  /*1460*/  PRMT R3, R8.reuse, 0x7772, RZ ;  /* 0x0000777208037816 */ /* 0x040fe400000000ff */
[----:B------:R-:W-:Y:S01]  /*1470*/  PRMT R14, R8, 0x7773, RZ ;  /* 0x00007773080e7816 */ /* 0x000fe200000000ff */
[----:B------:R-:W-:Y:S01]  /*1480*/  IMAD.U32 R12, R12, 0x10000, RZ ;  /* 0x000100000c0c7824 */ /* 0x000fe200078e00ff */
[----:B------:R-:W-:-:S02]  /*1490*/  PRMT R37, R8, 0x7770, RZ ;  /* 0x0000777008257816 */ /* 0x000fc400000000ff */
[----:B------:R-:W-:Y:S02]  /*14a0*/  PRMT R17, R14, 0x6540, R3 ;  /* 0x000065400e117816 */ /* 0x000fe40000000003 */
[----:B------:R-:W-:Y:S02]  /*14b0*/  LOP3.LUT R12, R12, 0xff0000, RZ, 0xc0, !PT ;  /* 0x00ff00000c0c7812 */ /* 0x000fe400078ec0ff */
[C---:B------:R-:W-:Y:S02]  /*14c0*/  PRMT R15, R9.reuse, 0x7771, RZ ;  /* 0x00007771090f7816 */ /* 0x040fe400000000ff */
[----:B------:R-:W-:Y:S02]  /*14d0*/  PRMT R34, R12, 0x4210, R37 ;  /* 0x000042100c227816 */ /* 0x000fe40000000025 */
[----:B------:R-:W-:Y:S01]  /*14e0*/  PRMT R14, R9, 0x7772, RZ ;  /* 0x00007772090e7816 */ /* 0x000fe200000000ff */
[----:B------:R-:W-:Y:S01]  /*14f0*/  IMAD.U32 R15, R15, 0x10000, RZ ;  /* 0x000100000f0f7824 */ /* 0x000fe200078e00ff */
[----:B------:R-:W-:-:S02]  /*1500*/  PRMT R3, R9, 0x7770, RZ ;  /* 0x0000777009037816 */ /* 0x000fc400000000ff */
[----:B------:R-:W-:Y:S02]  /*1510*/  PRMT R21, R9, 0x7773, RZ ;  /* 0x0000777309157816 */ /* 0x000fe400000000ff */
[C---:B------:R-:W-:Y:S02]  /*1520*/  PRMT R13, R10.reuse, 0x7771, RZ ;  /* 0x000077710a0d7816 */ /* 0x040fe400000000ff */
[C---:B------:R-:W-:Y:S02]  /*1530*/  PRMT R8, R10.reuse, 0x7772, RZ ;  /* 0x000077720a087816 */ /* 0x040fe400000000ff */
[C---:B------:R-:W-:Y:S01]  /*1540*/  PRMT R39, R10.reuse, 0x7770, RZ ;  /* 0x000077700a277816 */ /* 0x040fe200000000ff */
[----:B------:R-:W-:Y:S01]  /*1550*/  IMAD.U32 R13, R13, 0x10000, RZ ;  /* 0x000100000d0d7824 */ /* 0x000fe200078e00ff */
[----:B------:R-:W-:Y:S02]  /*1560*/  PRMT R23, R10, 0x7773, RZ ;  /* 0x000077730a177816 */ /* 0x000fe400000000ff */
[----:B------:R-:W-:-:S02]  /*1570*/  PRMT R10, R11, 0x7771, RZ ;  /* 0x000077710b0a7816 */ /* 0x000fc400000000ff */
[C---:B------:R-:W-:Y:S02]  /*1580*/  PRMT R9, R11.reuse, 0x7772, RZ ;  /* 0x000077720b097816 */ /* 0x040fe400000000ff */
[C---:B------:R-:W-:Y:S01]  /*1590*/  PRMT R12, R11.reuse, 0x7770, RZ ;  /* 0x000077700b0c7816 */ /* 0x040fe200000000ff */
[----:B------:R-:W-:Y:S01]  /*15a0*/  IMAD.U32 R10, R10, 0x10000, RZ ;  /* 0x000100000a0a7824 */ /* 0x000fe200078e00ff */
[----:B------:R-:W-:Y:S02]  /*15b0*/  PRMT R22, R11, 0x7773, RZ ;  /* 0x000077730b167816 */ /* 0x000fe400000000ff */
[----:B------:R-:W-:Y:S02]  /*15c0*/  LOP3.LUT R34, R17, R34, RZ, 0xfc, !PT ;  /* 0x0000002211227212 */ /* 0x000fe400078efcff */
[----:B------:R-:W-:Y:S02]  /*15d0*/  LOP3.LUT R11, R27, R28, R38, 0xe2, !PT ;  /* 0x0000001c1b0b7212 */ /* 0x000fe400078ee226 */
[----:B------:R-:W-:-:S02]  /*15e0*/  LEA.HI R17, R29, R16, R29, 0x5 ;  /* 0x000000101d117211 */ /* 0x000fc400078f281d */
[----:B------:R-:W-:Y:S02]  /*15f0*/  PRMT R21, R21, 0x6540, R14 ;  /* 0x0000654015157816 */ /* 0x000fe4000000000e */
[----:B------:R-:W-:Y:S02]  /*1600*/  IADD3 R11, PT, PT, R34, R17, R11 ;  /* 0x00000011220b7210 */ /* 0x000fe40007ffe00b */
[----:B------:R-:W-:Y:S02]  /*1610*/  LOP3.LUT R14, R15, 0xff0000, RZ, 0xc0, !PT ;  /* 0x00ff00000f0e7812 */ /* 0x000fe400078ec0ff */
[----:B------:R-:W-:Y:S01]  /*1620*/  PRMT R20, R23, 0x6540, R8 ;  /* 0x0000654017147816 */ /* 0x000fe20000000008 */
[----:B------:R-:W-:Y:S01]  /*1630*/  VIADD R17, R11, 0x5a827999 ;  /* 0x5a8279990b117836 */ /* 0x000fe20000000000 */
[----:B------:R-:W-:Y:S01]  /*1640*/  PRMT R14, R14, 0x4210, R3 ;  /* 0x000042100e0e7816 */ /* 0x000fe20000000003 */
[----:B------:R-:W-:Y:S01]  /*1650*/  IMAD.SHL.U32 R3, R3, 0x1000000, RZ ;  /* 0x0100000003037824 */ /* 0x000fe200078e00ff */
[----:B------:R-:W-:-:S02]  /*1660*/  SHF.L.W.U32.HI R8, R28, 0x1e, R28 ;  /* 0x0000001e1c087819 */ /* 0x000fc40000010e1c */
[----:B------:R-:W-:Y:S02]  /*1670*/  LOP3.LUT R18, R13, 0xff0000, RZ, 0xc0, !PT ;  /* 0x00ff00000d127812 */ /* 0x000fe400078ec0ff */
[----:B------:R-:W-:Y:S02]  /*1680*/  LOP3.LUT R14, R21, R14, RZ, 0xfc, !PT ;  /* 0x0000000e150e7212 */ /* 0x000fe400078efcff */
[----:B------:R-:W-:Y:S02]  /*1690*/  LOP3.LUT R11, R8, R29, R27, 0xe2, !PT ;  /* 0x0000001d080b7212 */ /* 0x000fe400078ee21b */
[----:B------:R-:W-:Y:S02]  /*16a0*/  LEA.HI R13, R17, R38, R17, 0x5 ;  /* 0x00000026110d7211 */ /* 0x000fe400078f2811 */
[----:B------:R-:W-:Y:S02]  /*16b0*/  PRMT R22, R22, 0x6540, R9 ;  /* 0x0000654016167816 */ /* 0x000fe40000000009 */
[----:B------:R-:W-:-:S02]  /*16c0*/  IADD3 R11, PT, PT, R14, R13, R11 ;  /* 0x0000000d0e0b7210 */ /* 0x000fc40007ffe00b */
[----:B------:R-:W-:Y:S02]  /*16d0*/  LOP3.LUT R9, R10, 0xff0000, RZ, 0xc0, !PT ;  /* 0x00ff00000a097812 */ /* 0x000fe400078ec0ff */
[----:B------:R-:W-:Y:S01]  /*16e0*/  PRMT R15, R18, 0x4210, R39 ;  /* 0x00004210120f7816 */ /* 0x000fe20000000027 */
[----:B------:R-:W-:Y:S01]  /*16f0*/  VIADD R10, R11, 0x5a827999 ;  /* 0x5a8279990b0a7836 */ /* 0x000fe20000000000 */
[----:B------:R-:W-:Y:S02]  /*1700*/  SHF.L.W.U32.HI R23, R29, 0x1e, R29 ;  /* 0x0000001e1d177819 */ /* 0x000fe40000010e1d */
[----:B------:R-:W-:Y:S02]  /*1710*/  LOP3.LUT R15, R20, R15, RZ, 0xfc, !PT ;  /* 0x0000000f140f7212 */ /* 0x000fe400078efcff */
[----:B------:R-:W-:Y:S02]  /*1720*/  LOP3.LUT R20, R23, R17, R8, 0xe2, !PT ;  /* 0x0000001117147212 */ /* 0x000fe400078ee208 */
[----:B------:R-:W-:-:S02]  /*1730*/  LEA.HI R21, R10, R27, R10, 0x5 ;  /* 0x0000001b0a157211 */ /* 0x000fc400078f280a */
[----:B0-----:R-:W-:Y:S02]  /*1740*/  PRMT R11, R4, 0x7772, RZ ;  /* 0x00007772040b7816 */ /* 0x001fe400000000ff */
[----:B------:R-:W-:Y:S01]  /*1750*/  PRMT R9, R9, 0x4210, R12 ;  /* 0x0000421009097816 */ /* 0x000fe2000000000c */
[----:B------:R-:W-:Y:S01]  /*1760*/  IMAD.SHL.U32 R12, R12, 0x1000000, RZ ;  /* 0x010000000c0c7824 */ /* 0x000fe200078e00ff */
[----:B------:R-:W-:Y:S02]  /*1770*/  PRMT R18, R4, 0x7773, RZ ;  /* 0x0000777304127816 */ /* 0x000fe400000000ff */
[----:B------:R-:W-:Y:S02]  /*1780*/  IADD3 R21, PT, PT, R15, R21, R20 ;  /* 0x000000150f157210 */ /* 0x000fe40007ffe014 */
[----:B------:R-:W-:Y:S02]  /*1790*/  LOP3.LUT R13, R22, R9, RZ, 0xfc, !PT ;  /* 0x00000009160d7212 */ /* 0x000fe400078efcff */
[----:B------:R-:W-:Y:S01]  /*17a0*/  PRMT R20, R18, 0x6540, R11 ;  /* 0x0000654012147816 */ /* 0x000fe2000000000b */
[----:B------:R-:W-:Y:S01]  /*17b0*/  VIADD R35, R21, 0x5a827999 ;  /* 0x5a82799915237836 */ /* 0x000fe20000000000 */
[----:B------:R-:W-:-:S02]  /*17c0*/  PRMT R9, R4, 0x7771, RZ ;  /* 0x0000777104097816 */ /* 0x000fc400000000ff */
[----:B------:R-:W-:Y:S02]  /*17d0*/  PRMT R18, R4, 0x7770, RZ ;  /* 0x0000777004127816 */ /* 0x000fe400000000ff */
[----:B------:R-:W-:Y:S01]  /*17e0*/  SHF.L.W.U32.HI R4, R17, 0x1e, R17 ;  /* 0x0000001e11047819 */ /* 0x000fe20000010e11 */
[----:B------:R-:W-:Y:S01]  /*17f0*/  IMAD.U32 R11, R9, 0x10000, RZ ;  /* 0x00010000090b7824 */ /* 0x000fe200078e00ff */
[----:B------:R-:W-:Y:S02]  /*1800*/  LEA.HI R21, R35, R8, R35, 0x5 ;  /* 0x0000000823157211 */ /* 0x000fe400078f2823 */
[----:B------:R-:W-:Y:S02]  /*1810*/  LOP3.LUT R22, R4, R10, R23, 0xe2, !PT ;  /* 0x0000000a04167212 */ /* 0x000fe400078ee217 */
[----:B------:R-:W-:Y:S02]  /*1820*/  PRMT R9, R5, 0x7771, RZ ;  /* 0x0000777105097816 */ /* 0x000fe400000000ff */
[----:B------:R-:W-:-:S02]  /*1830*/  IADD3 R22, PT, PT, R13, R21, R22 ;  /* 0x000000150d167210 */ /* 0x000fc40007ffe016 */
[----:B------:R-:W-:Y:S01]  /*1840*/  LOP3.LUT R11, R11, 0xff0000, RZ, 0xc0, !PT ;  /* 0x00ff00000b0b7812 */ /* 0x000fe200078ec0ff */
[----:B------:R-:W-:Y:S01]  /*1850*/  IMAD.U32 R9, R9, 0x10000, RZ ;  /* 0x0001000009097824 */ /* 0x000fe200078e00ff */
[C---:B------:R-:W-:Y:S01]  /*1860*/  PRMT R8, R5.reuse, 0x7772, RZ ;  /* 0x0000777205087816 */ /* 0x040fe200000000ff */
[----:B------:R-:W-:Y:S01]  /*1870*/  VIADD R36, R22, 0x5a827999 ;  /* 0x5a82799916247836 */ /* 0x000fe20000000000 */
[----:B------:R-:W-:Y:S02]  /*1880*/  PRMT R17, R5, 0x7773, RZ ;  /* 0x0000777305117816 */ /* 0x000fe400000000ff */
[----:B------:R-:W-:Y:S01]  /*1890*/  PRMT R11, R11, 0x4210, R18 ;  /* 0x000042100b0b7816 */ /* 0x000fe20000000012 */
[----:B------:R-:W-:Y:S01]  /*18a0*/  IMAD.SHL.U32 R18, R18, 0x1000000, RZ ;  /* 0x0100000012127824 */ /* 0x000fe200078e00ff */
[----:B------:R-:W-:Y:S02]  /*18b0*/  PRMT R21, R5, 0x7770, RZ ;  /* 0x0000777005157816 */ /* 0x000fe400000000ff */
[----:B------:R-:W-:-:S02]  /*18c0*/  SHF.L.W.U32.HI R5, R10, 0x1e, R10 ;  /* 0x0000001e0a057819 */ /* 0x000fc40000010e0a */
[----:B------:R-:W-:Y:S02]  /*18d0*/  PRMT R41, R17, 0x6540, R8 ;  /* 0x0000654011297816 */ /* 0x000fe40000000008 */
[----:B------:R-:W-:Y:S02]  /*18e0*/  LOP3.LUT R17, R20, R11, RZ, 0xfc, !PT ;  /* 0x0000000b14117212 */ /* 0x000fe400078efcff */
[----:B------:R-:W-:Y:S02]  /*18f0*/  LOP3.LUT R20, R9, 0xff0000, RZ, 0xc0, !PT ;  /* 0x00ff000009147812 */ /* 0x000fe400078ec0ff */
[----:B------:R-:W-:Y:S01]  /*1900*/  LOP3.LUT R22, R5, R35, R4, 0xe2, !PT ;  /* 0x0000002305167212 */ /* 0x000fe200078ee204 */
[----:B------:R-:W0:Y:S01]  /*1910*/  LDS.128 R8, [R30+0x20] ;  /* 0x000020001e087984 */ /* 0x000e220000000c00 */
[----:B------:R-:W-:Y:S02]  /*1920*/  LEA.HI R23, R36, R23, R36, 0x5 ;  /* 0x0000001724177211 */ /* 0x000fe400078f2824 */
[----:B------:R-:W-:-:S02]  /*1930*/  PRMT R20, R20, 0x4210, R21 ;  /* 0x0000421014147816 */ /* 0x000fc40000000015 */
[----:B------:R-:W-:Y:S02]  /*1940*/  IADD3 R45, PT, PT, R17, R23, R22 ;  /* 0x00000017112d7210 */ /* 0x000fe40007ffe016 */
[----:B------:R-:W-:Y:S02]  /*1950*/  LOP3.LUT R20, R41, R20, RZ, 0xfc, !PT ;  /* 0x0000001429147212 */ /* 0x000fe400078efcff */
[C---:B------:R-:W-:Y:S01]  /*1960*/  PRMT R23, R6.reuse, 0x7771, RZ ;  /* 0x0000777106177816 */ /* 0x040fe200000000ff */
[----:B------:R-:W-:Y:S01]  /*1970*/  VIADD R45, R45, 0x5a827999 ;  /* 0x5a8279992d2d7836 */ /* 0x000fe20000000000 */
[C---:B------:R-:W-:Y:S02]  /*1980*/  PRMT R32, R6.reuse, 0x7772, RZ ;  /* 0x0000777206207816 */ /* 0x040fe400000000ff */
[C---:B------:R-:W-:Y:S02]  /*1990*/  PRMT R22, R6.reuse, 0x7770, RZ ;  /* 0x0000777006167816 */ /* 0x040fe400000000ff */
[----:B------:R-:W-:-:S02]  /*19a0*/  PRMT R41, R6, 0x7773, RZ ;  /* 0x0000777306297816 */ /* 0x000fc400000000ff */
[----:B------:R-:W-:Y:S01]  /*19b0*/  SHF.L.W.U32.HI R6, R35, 0x1e, R35 ;  /* 0x0000001e23067819 */ /* 0x000fe20000010e23 */
[----:B------:R-:W-:Y:S01]  /*19c0*/  IMAD.U32 R35, R23, 0x10000, RZ ;  /* 0x0001000017237824 */ /* 0x000fe200078e00ff */
[----:B------:R-:W-:Y:S02]  /*19d0*/  LEA.HI R4, R45, R4, R45, 0x5 ;  /* 0x000000042d047211 */ /* 0x000fe400078f282d */
[----:B------:R-:W-:Y:S02]  /*19e0*/  LOP3.LUT R43, R6, R36, R5, 0xe2, !PT ;  /* 0x00000024062b7212 */ /* 0x000fe400078ee205 */
[----:B------:R-:W-:Y:S02]  /*19f0*/  LOP3.LUT R35, R35, 0xff0000, RZ, 0xc0, !PT ;  /* 0x00ff000023237812 */ /* 0x000fe400078ec0ff */
[----:B------:R-:W-:Y:S02]  /*1a00*/  IADD3 R42, PT, PT, R20, R4, R43 ;  /* 0x00000004142a7210 */ /* 0x000fe40007ffe02b */
[----:B------:R-:W-:-:S02]  /*1a10*/  PRMT R26, R7, 0x7771, RZ ;  /* 0x00007771071a7816 */ /* 0x000fc400000000ff */
[----:B------:R-:W-:Y:S01]  /*1a20*/  PRMT R32, R41, 0x6540, R32 ;  /* 0x0000654029207816 */ /* 0x000fe20000000020 */
[----:B------:R-:W-:Y:S01]  /*1a30*/  VIADD R42, R42, 0x5a827999 ;  /* 0x5a8279992a2a7836 */ /* 0x000fe20000000000 */
[----:B------:R-:W-:Y:S01]  /*1a40*/  PRMT R35, R35, 0x4210, R22 ;  /* 0x0000421023237816 */ /* 0x000fe20000000016 */
[----:B------:R-:W-:Y:S01]  /*1a50*/  IMAD.U32 R4, R26, 0x10000, RZ ;  /* 0x000100001a047824 */ /* 0x000fe200078e00ff */
[----:B------:R-:W-:Y:S01]  /*1a60*/  SHF.L.W.U32.HI R36, R36, 0x1e, R36 ;  /* 0x0000001e24247819 */ /* 0x000fe20000010e24 */
[----:B------:R-:W-:Y:S01]  /*1a70*/  IMAD.SHL.U32 R22, R22, 0x1000000, RZ ;  /* 0x0100000016167824 */ /* 0x000fe200078e00ff */
[----:B------:R-:W-:Y:S02]  /*1a80*/  LOP3.LUT R26, R32, R35, RZ, 0xfc, !PT ;  /* 0x00000023201a7212 */ /* 0x000fe400078efcff */
[----:B------:R-:W-:Y:S02]  /*1a90*/  LOP3.LUT R35, R36, R45, R6, 0xe2, !PT ;  /* 0x0000002d24237212 */ /* 0x000fe400078ee206 */
[----:B------:R-:W-:-:S02]  /*1aa0*/  LEA.HI R5, R42, R5, R42, 0x5 ;  /* 0x000000052a057211 */ /* 0x000fc400078f282a */
[C---:B------:R-:W-:Y:S02]  /*1ab0*/  PRMT R24, R7.reuse, 0x7772, RZ ;  /* 0x0000777207187816 */ /* 0x040fe400000000ff */
[----:B------:R-:W-:Y:S02]  /*1ac0*/  IADD3 R5, PT, PT, R26, R5, R35 ;  /* 0x000000051a057210 */ /* 0x000fe40007ffe023 */
[C---:B------:R-:W-:Y:S02]  /*1ad0*/  PRMT R23, R7.reuse, 0x7770, RZ ;  /* 0x0000777007177816 */ /* 0x040fe400000000ff */
[----:B------:R-:W-:Y:S01]  /*1ae0*/  PRMT R7, R7, 0x7773, RZ ;  /* 0x0000777307077816 */ /* 0x000fe200000000ff */
[----:B------:R-:W-:Y:S01]  /*1af0*/  VIADD R43, R5, 0x5a827999 ;  /* 0x5a827999052b7836 */ /* 0x000fe20000000000 */
[----:B------:R-:W-:Y:S02]  /*1b00*/  LOP3.LUT R4, R4, 0xff0000, RZ, 0xc0, !PT ;  /* 0x00ff000004047812 */ /* 0x000fe400078ec0ff */
[----:B------:R-:W-:-:S02]  /*1b10*/  PRMT R7, R7, 0x6540, R24 ;  /* 0x0000654007077816 */ /* 0x000fc40000000018 */
[----:B------:R-:W-:Y:S01]  /*1b20*/  PRMT R4, R4, 0x4210, R23 ;  /* 0x0000421004047816 */ /* 0x000fe20000000017 */
[----:B------:R-:W-:Y:S01]  /*1b30*/  IMAD.SHL.U32 R23, R23, 0x1000000, RZ ;  /* 0x0100000017177824 */ /* 0x000fe200078e00ff */
[----:B------:R-:W-:Y:S02]  /*1b40*/  SHF.L.W.U32.HI R45, R45, 0x1e, R45 ;  /* 0x0000001e2d2d7819 */ /* 0x000fe40000010e2d */
[----:B0-----:R-:W-:Y:S02]  /*1b50*/  PRMT R5, R9, 0x7773, RZ ;  /* 0x0000777309057816 */ /* 0x001fe400000000ff */
[----:B------:R-:W-:Y:S02]  /*1b60*/  LEA.HI R6, R43, R6, R43, 0x5 ;  /* 0x000000062b067211 */ /* 0x000fe400078f282b */
[----:B------:R-:W-:Y:S02]  /*1b70*/  LOP3.LUT R24, R7, R4, RZ, 0xfc, !PT ;  /* 0x0000000407187212 */ /* 0x000fe400078efcff */
[----:B------:R-:W-:-:S02]  /*1b80*/  PRMT R32, R9, 0x7772, RZ ;  /* 0x0000777209207816 */ /* 0x000fc400000000ff */
[----:B------:R-:W-:Y:S02]  /*1b90*/  LOP3.LUT R41, R45, R42, R36, 0xe2, !PT ;  /* 0x0000002a2d297212 */ /* 0x000fe400078ee224 */
[----:B------:R-:W-:Y:S02]  /*1ba0*/  PRMT R32, R5, 0x6540, R32 ;  /* 0x0000654005207816 */ /* 0x000fe40000000020 */
[----:B------:R-:W-:Y:S02]  /*1bb0*/  IADD3 R41, PT, PT, R24, R6, R41 ;  /* 0x0000000618297210 */ /* 0x000fe40007ffe029 */
[----:B------:R0:W1:Y:S01]  /*1bc0*/  LDS.128 R4, [R30+0x30] ;  /* 0x000030001e047984 */ /* 0x0000620000000c00 */
[C---:B------:R-:W-:Y:S02]  /*1bd0*/  PRMT R40, R8.reuse, 0x7771, RZ ;  /* 0x0000777108287816 */ /* 0x040fe400000000ff */
[----:B------:R-:W-:Y:S01]  /*1be0*/  PRMT R35, R9, 0x7771, RZ ;  /* 0x0000777109237816 */ /* 0x000fe200000000ff */
[----:B------:R-:W-:Y:S01]  /*1bf0*/  VIADD R41, R41, 0x5a827999 ;  /* 0x5a82799929297836 */ /* 0x000fe20000000000 */
[----:B------:R-:W-:Y:S01]  /*1c00*/  PRMT R44, R8, 0x7772, RZ ;  /* 0x00007772082c7816 */ /* 0x000fe200000000ff */
[----:B------:R-:W-:Y:S01]  /*1c10*/  IMAD.U32 R46, R40, 0x10000, RZ ;  /* 0x00010000282e7824 */ /* 0x000fe200078e00ff */
[C---:B------:R-:W-:Y:S01]  /*1c20*/  PRMT R47, R8.reuse, 0x7773, RZ ;  /* 0x00007773082f7816 */ /* 0x040fe200000000ff */
[----:B------:R-:W-:Y:S01]  /*1c30*/  IMAD.U32 R48, R35, 0x10000, RZ ;  /* 0x0001000023307824 */ /* 0x000fe200078e00ff */
[----:B------:R-:W-:-:S02]  /*1c40*/  PRMT R40, R8, 0x7770, RZ ;  /* 0x0000777008287816 */ /* 0x000fc400000000ff */
[----:B------:R-:W-:Y:S02]  /*1c50*/  LOP3.LUT R35, R46, 0xff0000, RZ, 0xc0, !PT ;  /* 0x00ff00002e237812 */ /* 0x000fe400078ec0ff */
[----:B------:R-:W-:Y:S02]  /*1c60*/  PRMT R9, R9, 0x7770, RZ ;  /* 0x0000777009097816 */ /* 0x000fe400000000ff */
[----:B------:R-:W-:Y:S02]  /*1c70*/  LOP3.LUT R48, R48, 0xff0000, RZ, 0xc0, !PT ;  /* 0x00ff000030307812 */ /* 0x000fe400078ec0ff */
[----:B------:R-:W-:Y:S02]  /*1c80*/  PRMT R44, R47, 0x6540, R44 ;  /* 0x000065402f2c7816 */ /* 0x000fe4000000002c */
[----:B------:R-:W-:Y:S02]  /*1c90*/  PRMT R47, R35, 0x4210, R40 ;  /* 0x00004210232f7816 */ /* 0x000fe40000000028 */
[----:B------:R-:W-:-:S02]  /*1ca0*/  PRMT R46, R10, 0x7771, RZ ;  /* 0x000077710a2e7816 */ /* 0x000fc400000000ff */
[C---:B------:R-:W-:Y:S02]  /*1cb0*/  PRMT R35, R11.reuse, 0x7772, RZ ;  /* 0x000077720b237816 */ /* 0x040fe400000000ff */
[----:B0-----:R-:W-:Y:S01]  /*1cc0*/  PRMT R30, R11, 0x7773, RZ ;  /* 0x000077730b1e7816 */ /* 0x001fe200000000ff */
[----:B------:R-:W-:Y:S01]  /*1cd0*/  IMAD.U32 R46, R46, 0x10000, RZ ;  /* 0x000100002e2e7824 */ /* 0x000fe200078e00ff */
[----:B------:R-:W-:Y:S01]  /*1ce0*/  PRMT R49, R48, 0x4210, R9 ;  /* 0x0000421030317816 */ /* 0x000fe20000000009 */
[----:B------:R-:W-:Y:S01]  /*1cf0*/  IMAD.SHL.U32 R9, R9, 0x1000000, RZ ;  /* 0x0100000009097824 */ /* 0x000fe200078e00ff */
[----:B------:R-:W-:Y:S02]  /*1d00*/  SHF.L.W.U32.HI R42, R42, 0x1e, R42 ;  /* 0x0000001e2a2a7819 */ /* 0x000fe40000010e2a */
[----:B------:R-:W-:Y:S02]  /*1d10*/  PRMT R35, R30, 0x6540, R35 ;  /* 0x000065401e237816 */ /* 0x000fe40000000023 */
[----:B------:R-:W-:-:S02]  /*1d20*/  LOP3.LUT R30, R32, R49, RZ, 0xfc, !PT ;  /* 0x00000031201e7212 */ /* 0x000fc400078efcff */
[----:B------:R-:W-:Y:S02]  /*1d30*/  LOP3.LUT R32, R44, R47, RZ, 0xfc, !PT ;  /* 0x0000002f2c207212 */ /* 0x000fe400078efcff */
[----:B------:R-:W-:Y:S02]  /*1d40*/  LEA.HI R36, R41, R36, R41, 0x5 ;  /* 0x0000002429247211 */ /* 0x000fe400078f2829 */
[----:B------:R-:W-:Y:S02]  /*1d50*/  LOP3.LUT R49, R42, R43, R45, 0xe2, !PT ;  /* 0x0000002b2a317212 */ /* 0x000fe400078ee22d */
[----:B------:R-:W-:Y:S02]  /*1d60*/  PRMT R44, R11, 0x7771, RZ ;  /* 0x000077710b2c7816 */ /* 0x000fe400000000ff */
[----:B------:R-:W-:Y:S02]  /*1d70*/  LOP3.LUT R47, R46, 0xff0000, RZ, 0xc0, !PT ;  /* 0x00ff00002e2f7812 */ /* 0x000fe400078ec0ff */
[----:B------:R-:W-:Y:S01]  /*1d80*/  PRMT R40, R10, 0x7772, RZ ;  /* 0x000077720a287816 */ /* 0x000fe200000000ff */
[----:B------:R-:W-:Y:S01]  /*1d90*/  IMAD.U32 R44, R44, 0x10000, RZ ;  /* 0x000100002c2c7824 */ /* 0x000fe200078e00ff */
[----:B------:R-:W-:-:S02]  /*1da0*/  PRMT R51, R10, 0x7773, RZ ;  /* 0x000077730a337816 */ /* 0x000fc400000000ff */
[----:B------:R-:W-:Y:S02]  /*1db0*/  IADD3 R46, PT, PT, R32, R36, R49 ;  /* 0x00000024202e7210 */ /* 0x000fe40007ffe031 */
[----:B------:R-:W-:Y:S02]  /*1dc0*/  PRMT R10, R10, 0x7770, RZ ;  /* 0x000077700a0a7816 */ /* 0x000fe400000000ff */
[----:B------:R-:W-:Y:S01]  /*1dd0*/  PRMT R40, R51, 0x6540, R40 ;  /* 0x0000654033287816 */ /* 0x000fe20000000028 */
[----:B------:R-:W-:Y:S01]  /*1de0*/  VIADD R46, R46, 0x5a827999 ;  /* 0x5a8279992e2e7836 */ /* 0x000fe20000000000 */
[----:B------:R-:W-:Y:S01]  /*1df0*/  PRMT R47, R47, 0x4210, R10 ;  /* 0x000042102f2f7816 */ /* 0x000fe2000000000a */
[----:B------:R-:W-:Y:S01]  /*1e00*/  IMAD.SHL.U32 R10, R10, 0x1000000, RZ ;  /* 0x010000000a0a7824 */ /* 0x000fe200078e00ff */
[----:B------:R-:W-:Y:S02]  /*1e10*/  PRMT R11, R11, 0x7770, RZ ;  /* 0x000077700b0b7816 */ /* 0x000fe400000000ff */
[----:B------:R-:W-:-:S02]  /*1e20*/  LOP3.LUT R44, R44, 0xff0000, RZ, 0xc0, !PT ;  /* 0x00ff00002c2c7812 */ /* 0x000fc400078ec0ff */
[----:B------:R-:W-:Y:S02]  /*1e30*/  SHF.L.W.U32.HI R43, R43, 0x1e, R43 ;  /* 0x0000001e2b2b7819 */ /* 0x000fe40000010e2b */
[----:B------:R-:W-:Y:S02]  /*1e40*/  LOP3.LUT R36, R40, R47, RZ, 0xfc, !PT ;  /* 0x0000002f28247212 */ /* 0x000fe400078efcff */
[----:B------:R-:W-:Y:S02]  /*1e50*/  LEA.HI R40, R46, R45, R46, 0x5 ;  /* 0x0000002d2e287211 */ /* 0x000fe400078f282e */
[----:B------:R-:W-:Y:S01]  /*1e60*/  PRMT R44, R44, 0x4210, R11 ;  /* 0x000042102c2c7816 */ /* 0x000fe2000000000b */
[----:B------:R-:W-:Y:S01]  /*1e70*/  IMAD.SHL.U32 R11, R11, 0x1000000, RZ ;  /* 0x010000000b0b7824 */ /* 0x000fe200078e00ff */
[----:B-1----:R-:W-:Y:S02]  /*1e80*/  PRMT R48, R4, 0x7772, RZ ;  /* 0x0000777204307816 */ /* 0x002fe400000000ff */
[----:B------:R-:W-:-:S02]  /*1e90*/  LOP3.LUT R47, R43, R41, R42, 0xe2, !PT ;  /* 0x000000292b2f7212 */ /* 0x000fc400078ee22a */
[----:B------:R-:W-:Y:S02]  /*1ea0*/  PRMT R45, R4, 0x7773, RZ ;  /* 0x00007773042d7816 */ /* 0x000fe400000000ff */
[----:B------:R-:W-:Y:S02]  /*1eb0*/  LOP3.LUT R35, R35, R44, RZ, 0xfc, !PT ;  /* 0x0000002c23237212 */ /* 0x000fe400078efcff */
[----:B------:R-:W-:Y:S02]  /*1ec0*/  IADD3 R47, PT, PT, R30, R40, R47 ;  /* 0x000000281e2f7210 */ /* 0x000fe40007ffe02f */
[----:B------:R-:W-:Y:S02]  /*1ed0*/  PRMT R48, R45, 0x6540, R48 ;  /* 0x000065402d307816 */ /* 0x000fe40000000030 */
[----:B------:R-:W-:Y:S01]  /*1ee0*/  PRMT R44, R5, 0x7772, RZ ;  /* 0x00007772052c7816 */ /* 0x000fe200000000ff */
[----:B------:R-:W-:Y:S01]  /*1ef0*/  VIADD R47, R47, 0x5a827999 ;  /* 0x5a8279992f2f7836 */ /* 0x000fe20000000000 */
[----:B------:R-:W-:-:S02]  /*1f00*/  PRMT R45, R5, 0x7773, RZ ;  /* 0x00007773052d7816 */ /* 0x000fc400000000ff */
[----:B------:R-:W-:Y:S02]  /*1f10*/  PRMT R40, R5, 0x7771, RZ ;  /* 0x0000777105287816 */ /* 0x000fe400000000ff */
[----:B------:R-:W-:Y:S02]  /*1f20*/  PRMT R44, R45, 0x6540, R44 ;  /* 0x000065402d2c7816 */ /* 0x000fe4000000002c */
[----:B------:R-:W-:Y:S01]  /*1f30*/  PRMT R45, R4, 0x7771, RZ ;  /* 0x00007771042d7816 */ /* 0x000fe200000000ff */
[----:B------:R-:W-:Y:S01]  /*1f40*/  IMAD.U32 R49, R40, 0x10000, RZ ;  /* 0x0001000028317824 */ /* 0x000fe200078e00ff */
[----:B------:R-:W-:Y:S01]  /*1f50*/  PRMT R40, R5, 0x7770, RZ ;  /* 0x0000777005287816 */ /* 0x000fe200000000ff */
[----:B------:R-:W-:Y:S01]  /*1f60*/  IMAD.SHL.U32 R5, R39, 0x1000000, RZ ;  /* 0x0100000027057824 */ /* 0x000fe200078e00ff */
[----:B------:R-:W-:Y:S01]  /*1f70*/  PRMT R4, R4, 0x7770, RZ ;  /* 0x0000777004047816 */ /* 0x000fe200000000ff */
[----:B------:R-:W-:Y:S01]  /*1f80*/  IMAD.U32 R45, R45, 0x10000, RZ ;  /* 0x000100002d2d7824 */ /* 0x000fe200078e00ff */
[----:B------:R-:W-:-:S02]  /*1f90*/  LOP3.LUT R49, R49, 0xff0000, RZ, 0xc0, !PT ;  /* 0x00ff000031317812 */ /* 0x000fc400078ec0ff */
[----:B------:R-:W-:Y:S02]  /*1fa0*/  PRMT R50, R8, 0x7770, RZ ;  /* 0x0000777008327816 */ /* 0x000fe400000000ff */
[----:B------:R-:W-:Y:S01]  /*1fb0*/  PRMT R39, R49, 0x4210, R40 ;  /* 0x0000421031277816 */ /* 0x000fe20000000028 */
[----:B------:R-:W-:Y:S01]  /*1fc0*/  IMAD.SHL.U32 R40, R40, 0x1000000, RZ ;  /* 0x0100000028287824 */ /* 0x000fe200078e00ff */
[----:B------:R-:W-:Y:S01]  /*1fd0*/  LOP3.LUT R49, R45, 0xff0000, RZ, 0xc0, !PT ;  /* 0x00ff00002d317812 */ /* 0x000fe200078ec0ff */
[----:B------:R-:W-:Y:S01]  /*1fe0*/  IMAD.SHL.U32 R45, R37, 0x1000000, RZ ;  /* 0x01000000252d7824 */ /* 0x000fe200078e00ff */
[----:B------:R-:W-:Y:S01]  /*1ff0*/  LEA.HI R42, R47, R42, R47, 0x5 ;  /* 0x0000002a2f2a7211 */ /* 0x000fe200078f282f */
[----:B------:R-:W-:Y:S01]  /*2000*/  IMAD.SHL.U32 R50, R50, 0x1000000, RZ ;  /* 0x0100000032327824 */ /* 0x000fe200078e00ff */
[----:B------:R-:W-:Y:S02]  /*2010*/  PRMT R37, R49, 0x4210, R4 ;  /* 0x0000421031257816 */ /* 0x000fe40000000004 */
[----:B------:R-:W-:-:S02]  /*2020*/  LOP3.LUT R39, R44, R39, RZ, 0xfc, !PT ;  /* 0x000000272c277212 */ /* 0x000fc400078efcff */
[----:B------:R-:W-:Y:S02]  /*2030*/  LOP3.LUT R37, R48, R37, RZ, 0xfc, !PT ;  /* 0x0000002530257212 */ /* 0x000fe400078efcff */
[----:B------:R-:W-:Y:S02]  /*2040*/  SHF.L.W.U32.HI R48, R41, 0x1e, R41 ;  /* 0x0000001e29307819 */ /* 0x000fe40000010e29 */
[----:B------:R-:W-:Y:S02]  /*2050*/  LOP3.LUT R50, R5, R50, R40, 0x96, !PT ;  /* 0x0000003205327212 */ /* 0x000fe400078e9628 */
[----:B------:R-:W-:Y:S02]  /*2060*/  LOP3.LUT R41, R48, R46, R43, 0xe2, !PT ;  /* 0x0000002e30297212 */ /* 0x000fe400078ee22b */
[----:B------:R-:W-:Y:S02]  /*2070*/  LOP3.LUT R45, R50, R45, RZ, 0x3c, !PT ;  /* 0x0000002d322d7212 */ /* 0x000fe400078e3cff */
[----:B------:R-:W-:-:S02]  /*2080*/  IADD3 R49, PT, PT, R36, R42, R41 ;  /* 0x0000002a24317210 */ /* 0x000fc40007ffe029 */
[C---:B------:R-:W-:Y:S02]  /*2090*/  PRMT R42, R6.reuse, 0x7772, RZ ;  /* 0x00007772062a7816 */ /* 0x040fe400000000ff */
[----:B------:R-:W-:Y:S02]  /*20a0*/  PRMT R41, R6, 0x7773, RZ ;  /* 0x0000777306297816 */ /* 0x000fe400000000ff */
[----:B------:R-:W-:Y:S02]  /*20b0*/  PRMT R8, R8, 0x7770, RZ ;  /* 0x0000777008087816 */ /* 0x000fe400000000ff */
[----:B------:R-:W-:Y:S02]  /*20c0*/  PRMT R41, R41, 0x6540, R42 ;  /* 0x0000654029297816 */ /* 0x000fe4000000002a */
[C---:B------:R-:W-:Y:S02]  /*20d0*/  PRMT R42, R6.reuse, 0x7771, RZ ;  /* 0x00007771062a7816 */ /* 0x040fe400000000ff */
[----:B------:R-:W-:-:S03]  /*20e0*/  PRMT R6, R6, 0x7770, RZ ;  /* 0x0000777006067816 */ /* 0x000fc600000000ff */
[----:B------:R-:W-:Y:S02]  /*20f0*/  IMAD.U32 R50, R42, 0x10000, RZ ;  /* 0x000100002a327824 */ /* 0x000fe400078e00ff */
[----:B------:R-:W-:Y:S01]  /*2100*/  VIADD R42, R49, 0x5a827999 ;  /* 0x5a827999312a7836 */ /* 0x000fe20000000000 */
[----:B------:R-:W-:Y:S02]  /*2110*/  SHF.L.W.U32.HI R49, R46, 0x1e, R46 ;  /* 0x0000001e2e317819 */ /* 0x000fe40000010e2e */
[----:B------:R-:W-:Y:S02]  /*2120*/  LOP3.LUT R51, R50, 0xff0000, RZ, 0xc0, !PT ;  /* 0x00ff000032337812 */ /* 0x000fe400078ec0ff */
[----:B------:R-:W-:Y:S02]  /*2130*/  LEA.HI R43, R42, R43, R42, 0x5 ;  /* 0x0000002b2a2b7211 */ /* 0x000fe400078f282a */
[----:B------:R-:W-:-:S04]  /*2140*/  LOP3.LUT R46, R49, R47, R48, 0xe2, !PT ;  /* 0x0000002f312e7212 */ /* 0x000fc800078ee230 */
[----:B------:R-:W-:Y:S02]  /*2150*/  IADD3 R43, PT, PT, R35, R43, R46 ;  /* 0x0000002b232b7210 */ /* 0x000fe40007ffe02e */
[----:B------:R-:W-:Y:S01]  /*2160*/  PRMT R46, R51, 0x4210, R6 ;  /* 0x00004210332e7816 */ /* 0x000fe20000000006 */
[----:B------:R-:W-:Y:S02]  /*2170*/  IMAD.SHL.U32 R6, R6, 0x1000000, RZ ;  /* 0x0100000006067824 */ /* 0x000fe400078e00ff */
[----:B------:R-:W-:Y:S01]  /*2180*/  VIADD R51, R43, 0x5a827999 ;  /* 0x5a8279992b337836 */ /* 0x000fe20000000000 */
[----:B------:R-:W-:Y:S02]  /*2190*/  SHF.L.W.U32.HI R43, R47, 0x1e, R47 ;  /* 0x0000001e2f2b7819 */ /* 0x000fe40000010e2f */
[----:B------:R-:W-:Y:S02]  /*21a0*/  LOP3.LUT R41, R41, R46, RZ, 0xfc, !PT ;  /* 0x0000002e29297212 */ /* 0x000fe400078efcff */
[----:B------:R-:W-:-:S02]  /*21b0*/  LEA.HI R48, R51, R48, R51, 0x5 ;  /* 0x0000003033307211 */ /* 0x000fc400078f2833 */
[----:B------:R-:W-:Y:S02]  /*21c0*/  LOP3.LUT R44, R43, R42, R49, 0xe2, !PT ;  /* 0x0000002a2b2c7212 */ /* 0x000fe400078ee231 */
[----:B------:R-:W-:Y:S02]  /*21d0*/  SHF.L.W.U32.HI R42, R42, 0x1e, R42 ;  /* 0x0000001e2a2a7819 */ /* 0x000fe40000010e2a */
[----:B------:R-:W-:Y:S02]  /*21e0*/  IADD3 R44, PT, PT, R37, R48, R44 ;  /* 0x00000030252c7210 */ /* 0x000fe40007ffe02c */
[C---:B------:R-:W-:Y:S02]  /*21f0*/  PRMT R47, R7.reuse, 0x7772, RZ ;  /* 0x00007772072f7816 */ /* 0x040fe400000000ff */
[----:B------:R-:W-:Y:S01]  /*2200*/  PRMT R48, R7, 0x7773, RZ ;  /* 0x0000777307307816 */ /* 0x000fe200000000ff */
[----:B------:R-:W-:Y:S01]  /*2210*/  VIADD R46, R44, 0x5a827999 ;  /* 0x5a8279992c2e7836 */ /* 0x000fe20000000000 */
[----:B------:R-:W-:-:S02]  /*2220*/  LOP3.LUT R44, R42, R51, R43, 0xe2, !PT ;  /* 0x000000332a2c7212 */ /* 0x000fc400078ee22b */
[----:B------:R-:W-:Y:S02]  /*2230*/  PRMT R48, R48, 0x6540, R47 ;  /* 0x0000654030307816 */ /* 0x000fe4000000002f */
[----:B------:R-:W-:Y:S02]  /*2240*/  LEA.HI R49, R46, R49, R46, 0x5 ;  /* 0x000000312e317211 */ /* 0x000fe400078f282e */
[----:B------:R-:W-:Y:S02]  /*2250*/  LOP3.LUT R47, R15, R32, R39, 0x96, !PT ;  /* 0x000000200f2f7212 */ /* 0x000fe400078e9627 */
[----:B------:R-:W-:Y:S02]  /*2260*/  IADD3 R44, PT, PT, R39, R49, R44 ;  /* 0x00000031272c7210 */ /* 0x000fe40007ffe02c */
[----:B------:R-:W-:Y:S02]  /*2270*/  PRMT R49, R7, 0x7771, RZ ;  /* 0x0000777107317816 */ /* 0x000fe400000000ff */
[----:B------:R-:W-:Y:S01]  /*2280*/  LOP3.LUT R34, R47, R34, RZ, 0x3c, !PT ;  /* 0x000000222f227212 */ /* 0x000fe200078e3cff */
[----:B------:R-:W-:Y:S01]  /*2290*/  VIADD R44, R44, 0x5a827999 ;  /* 0x5a8279992c2c7836 */ /* 0x000fe20000000000 */
[----:B------:R-:W-:Y:S01]  /*22a0*/  SHF.L.W.U32.HI R47, R51, 0x1e, R51 ;  /* 0x0000001e332f7819 */ /* 0x000fe20000010e33 */
[----:B------:R-:W-:Y:S01]  /*22b0*/  IMAD.U32 R49, R49, 0x10000, RZ ;  /* 0x0001000031317824 */ /* 0x000fe200078e00ff */
[----:B------:R-:W-:-:S02]  /*22c0*/  PRMT R7, R7, 0x7770, RZ ;  /* 0x0000777007077816 */ /* 0x000fc400000000ff */
[----:B------:R-:W-:Y:S02]  /*22d0*/  LOP3.LUT R52, R47, R46, R42, 0xe2, !PT ;  /* 0x0000002e2f347212 */ /* 0x000fe400078ee22a */
[----:B------:R-:W-:Y:S02]  /*22e0*/  LOP3.LUT R50, R49, 0xff0000, RZ, 0xc0, !PT ;  /* 0x00ff000031327812 */ /* 0x000fe400078ec0ff */
[----:B------:R-:W-:Y:S02]  /*22f0*/  LEA.HI R49, R44, R43, R44, 0x5 ;  /* 0x0000002b2c317211 */ /* 0x000fe400078f282c */
[----:B------:R-:W-:Y:S02]  /*2300*/  SHF.L.W.U32.HI R45, R45, 0x1, R34 ;  /* 0x000000012d2d7819 */ /* 0x000fe40000010e22 */
[----:B------:R-:W-:Y:S02]  /*2310*/  IADD3 R49, PT, PT, R41, R49, R52 ;  /* 0x0000003129317210 */ /* 0x000fe40007ffe034 */
[----:B------:R-:W-:Y:S01]  /*2320*/  PRMT R43, R50, 0x4210, R7 ;  /* 0x00004210322b7816 */ /* 0x000fe20000000007 */
[----:B------:R-:W-:Y:S01]  /*2330*/  IMAD.SHL.U32 R7, R7, 0x1000000, RZ ;  /* 0x0100000007077824 */ /* 0x000fe200078e00ff */
[----:B------:R-:W-:Y:S01]  /*2340*/  SHF.L.W.U32.HI R34, R46, 0x1e, R46 ;  /* 0x0000001e2e227819 */ /* 0x000fe20000010e2e */
[----:B------:R-:W-:Y:S01]  /*2350*/  VIADD R49, R49, 0x5a827999 ;  /* 0x5a82799931317836 */ /* 0x000fe20000000000 */
[----:B------:R-:W-:-:S02]  /*2360*/  LOP3.LUT R43, R48, R43, RZ, 0xfc, !PT ;  /* 0x0000002b302b7212 */ /* 0x000fc400078efcff */
[----:B------:R-:W-:Y:S02]  /*2370*/  LOP3.LUT R51, R13, R30, R41, 0x96, !PT ;  /* 0x0000001e0d337212 */ /* 0x000fe400078e9629 */
[----:B------:R-:W-:Y:S02]  /*2380*/  LEA.HI R46, R49, R42, R49, 0x5 ;  /* 0x0000002a312e7211 */ /* 0x000fe400078f2831 */
[----:B------:R-:W-:Y:S02]  /*2390*/  LOP3.LUT R42, R34, R44, R47, 0xe2, !PT ;  /* 0x0000002c222a7212 */ /* 0x000fe400078ee22f */
[----:B------:R-:W-:Y:S02]  /*23a0*/  SHF.L.W.U32.HI R44, R44, 0x1e, R44 ;  /* 0x0000001e2c2c7819 */ /* 0x000fe40000010e2c */
[----:B------:R-:W-:Y:S02]  /*23b0*/  IADD3 R42, PT, PT, R43, R46, R42 ;  /* 0x0000002e2b2a7210 */ /* 0x000fe40007ffe02a */
[----:B------:R-:W-:-:S02]  /*23c0*/  LOP3.LUT R46, R12, R9, R6, 0x96, !PT ;  /* 0x000000090c2e7212 */ /* 0x000fc400078e9606 */
[----:B------:R-:W-:Y:S01]  /*23d0*/  LOP3.LUT R48, R18, R10, R7, 0x96, !PT ;  /* 0x0000000a12307212 */ /* 0x000fe200078e9607 */
[----:B------:R-:W-:Y:S01]  /*23e0*/  VIADD R42, R42, 0x5a827999 ;  /* 0x5a8279992a2a7836 */ /* 0x000fe20000000000 */
[----:B------:R-:W-:Y:S02]  /*23f0*/  LOP3.LUT R3, R46, R3, RZ, 0x3c, !PT ;  /* 0x000000032e037212 */ /* 0x000fe400078e3cff */
[----:B------:R-:W-:Y:S02]  /*2400*/  LOP3.LUT R46, R51, R14, RZ, 0x3c, !PT ;  /* 0x0000000e332e7212 */ /* 0x000fe400078e3cff */
[----:B------:R-:W-:Y:S02]  /*2410*/  LEA.HI R47, R42, R47, R42, 0x5 ;  /* 0x0000002f2a2f7211 */ /* 0x000fe400078f282a */
[----:B------:R-:W-:Y:S02]  /*2420*/  LOP3.LUT R14, R44, R49, R34, 0xe2, !PT ;  /* 0x000000312c0e7212 */ /* 0x000fe400078ee222 */
[----:B------:R-:W-:-:S02]  /*2430*/  SHF.L.W.U32.HI R49, R49, 0x1e, R49 ;  /* 0x0000001e31317819 */ /* 0x000fc40000010e31 */
[----:B------:R-:W-:Y:S02]  /*2440*/  IADD3 R47, PT, PT, R45, R47, R14 ;  /* 0x0000002f2d2f7210 */ /* 0x000fe40007ffe00e */
[----:B------:R-:W-:Y:S02]  /*2450*/  SHF.L.W.U32.HI R14, R3, 0x1, R46 ;  /* 0x00000001030e7819 */ /* 0x000fe40000010e2e */
[----:B------:R-:W-:Y:S01]  /*2460*/  LOP3.LUT R46, R17, R36, R43, 0x96, !PT ;  /* 0x00000024112e7212 */ /* 0x000fe200078e962b */
[----:B------:R-:W-:Y:S01]  /*2470*/  VIADD R3, R47, 0x5a827999 ;  /* 0x5a8279992f037836 */ /* 0x000fe20000000000 */
[----:B------:R-:W-:Y:S02]  /*2480*/  LOP3.LUT R47, R49, R42, R44, 0xe2, !PT ;  /* 0x0000002a312f7212 */ /* 0x000fe400078ee22c */
[----:B------:R-:W-:Y:S02]  /*2490*/  LOP3.LUT R46, R46, R15, RZ, 0x3c, !PT ;  /* 0x0000000f2e2e7212 */ /* 0x000fe400078e3cff */
[----:B------:R-:W-:-:S02]  /*24a0*/  LEA.HI R34, R3, R34, R3, 0x5 ;  /* 0x0000002203227211 */ /* 0x000fc400078f2803 */
[----:B------:R-:W-:Y:S02]  /*24b0*/  LOP3.LUT R5, R48, R5, RZ, 0x3c, !PT ;  /* 0x0000000530057212 */ /* 0x000fe400078e3cff */
[----:B------:R-:W-:Y:S02]  /*24c0*/  IADD3 R34, PT, PT, R14, R34, R47 ;  /* 0x000000220e227210 */ /* 0x000fe40007ffe02f */
[----:B------:R-:W-:Y:S02]  /*24d0*/  SHF.L.W.U32.HI R42, R42, 0x1e, R42 ;  /* 0x0000001e2a2a7819 */ /* 0x000fe40000010e2a */
[----:B------:R-:W-:Y:S01]  /*24e0*/  LOP3.LUT R48, R20, R35, R45, 0x96, !PT ;  /* 0x0000002314307212 */ /* 0x000fe200078e962d */
[----:B------:R-:W-:Y:S01]  /*24f0*/  VIADD R15, R34, 0x5a827999 ;  /* 0x5a827999220f7836 */ /* 0x000fe20000000000 */
[----:B------:R-:W-:Y:S02]  /*2500*/  SHF.L.W.U32.HI R34, R5, 0x1, R46 ;  /* 0x0000000105227819 */ /* 0x000fe40000010e2e */
[----:B------:R-:W-:-:S02]  /*2510*/  LOP3.LUT R5, R42, R3, R49, 0xe2, !PT ;  /* 0x000000032a057212 */ /* 0x000fc400078ee231 */
[----:B------:R-:W-:Y:S01]  /*2520*/  LEA.HI R46, R15, R44, R15, 0x5 ;  /* 0x0000002c0f2e7211 */ /* 0x000fe200078f280f */
[----:B------:R-:W-:Y:S01]  /*2530*/  IMAD.SHL.U32 R44, R21, 0x1000000, RZ ;  /* 0x01000000152c7824 */ /* 0x000fe200078e00ff */
[----:B------:R-:W-:Y:S02]  /*2540*/  LOP3.LUT R13, R48, R13, RZ, 0x3c, !PT ;  /* 0x0000000d300d7212 */ /* 0x000fe400078e3cff */
[----:B------:R-:W-:Y:S02]  /*2550*/  IADD3 R46, PT, PT, R34, R46, R5 ;  /* 0x0000002e222e7210 */ /* 0x000fe40007ffe005 */
[----:B------:R-:W-:-:S03]  /*2560*/  LOP3.LUT R5, R44, R11, R45, 0x96, !PT ;  /* 0x0000000b2c057212 */ /* 0x000fc600078e962d */
[----:B------:R-:W-:Y:S01]  /*2570*/  VIADD R48, R46, 0x5a827999 ;  /* 0x5a8279992e307836 */ /* 0x000fe20000000000 */
[----:B------:R-:W-:Y:S02]  /*2580*/  LOP3.LUT R12, R5, R12, RZ, 0x3c, !PT ;  /* 0x0000000c050c7212 */ /* 0x000fe400078e3cff */
[----:B------:R-:W-:Y:S01]  /*2590*/  SHF.L.W.U32.HI R5, R3, 0x1e, R3 ;  /* 0x0000001e03057819 */ /* 0x000fe20000010e03 */
[----:B------:R-:W-:Y:S01]  /*25a0*/  IMAD.SHL.U32 R3, R4, 0x1000000, RZ ;  /* 0x0100000004037824 */ /* 0x000fe200078e00ff */
[----:B------:R-:W-:Y:S02]  /*25b0*/  SHF.L.W.U32.HI R12, R12, 0x1, R13 ;  /* 0x000000010c0c7819 */ /* 0x000fe40000010e0d */
[----:B------:R-:W-:Y:S02]  /*25c0*/  LOP3.LUT R13, R5, R15, R42, 0xe2, !PT ;  /* 0x0000000f050d7212 */ /* 0x000fe400078ee22a */
[----:B------:R-:W-:Y:S02]  /*25d0*/  LEA.HI R49, R48, R49, R48, 0x5 ;  /* 0x0000003130317211 */ /* 0x000fe400078f2830 */
[----:B------:R-:W-:-:S02]  /*25e0*/  LOP3.LUT R21, R22, R3, R14, 0x96, !PT ;  /* 0x0000000316157212 */ /* 0x000fc400078e960e */
[----:B------:R-:W-:Y:S02]  /*25f0*/  IADD3 R13, PT, PT, R12, R49, R13 ;  /* 0x000000310c0d7210 */ /* 0x000fe40007ffe00d */
[----:B------:R-:W-:Y:S02]  /*2600*/  LOP3.LUT R4, R26, R37, R14, 0x96, !PT ;  /* 0x000000251a047212 */ /* 0x000fe400078e960e */
[----:B------:R-:W-:Y:S01]  /*2610*/  SHF.L.W.U32.HI R46, R15, 0x1e, R15 ;  /* 0x0000001e0f2e7819 */ /* 0x000fe20000010e0f */
[----:B------:R-:W-:Y:S01]  /*2620*/  VIADD R13, R13, 0x5a827999 ;  /* 0x5a8279990d0d7836 */ /* 0x000fe20000000000 */
[----:B------:R-:W-:Y:S02]  /*2630*/  LOP3.LUT R21, R21, R18, RZ, 0x3c, !PT ;  /* 0x0000001215157212 */ /* 0x000fe400078e3cff */
[----:B------:R-:W-:Y:S02]  /*2640*/  LOP3.LUT R4, R4, R17, RZ, 0x3c, !PT ;  /* 0x0000001104047212 */ /* 0x000fe400078e3cff */
[----:B------:R-:W-:-:S02]  /*2650*/  LOP3.LUT R18, R5, R46, R48, 0x96, !PT ;  /* 0x0000002e05127212 */ /* 0x000fc400078e9630 */
[----:B------:R-:W-:Y:S02]  /*2660*/  SHF.L.W.U32.HI R4, R21, 0x1, R4 ;  /* 0x0000000115047819 */ /* 0x000fe40000010e04 */
[----:B------:R-:W-:Y:S02]  /*2670*/  LEA.HI R15, R13, R18, R13, 0x5 ;  /* 0x000000120d0f7211 */ /* 0x000fe400078f280d */
[----:B------:R-:W-:Y:S02]  /*2680*/  LOP3.LUT R21, R23, R39, R34, 0x96, !PT ;  /* 0x0000002717157212 */ /* 0x000fe400078e9622 */
[----:B------:R-:W-:Y:S02]  /*2690*/  IADD3 R15, PT, PT, R4, R15, R42 ;  /* 0x0000000f040f7210 */ /* 0x000fe40007ffe02a */
[----:B------:R-:W-:Y:S02]  /*26a0*/  LOP3.LUT R17, R24, R39, R34, 0x96, !PT ;  /* 0x0000002718117212 */ /* 0x000fe400078e9622 */
[----:B------:R-:W-:Y:S01]  /*26b0*/  SHF.L.W.U32.HI R48, R48, 0x1e, R48 ;  /* 0x0000001e30307819 */ /* 0x000fe20000010e30 */
[----:B------:R-:W-:Y:S01]  /*26c0*/  VIADD R18, R15, 0x6ed9eba1 ;  /* 0x6ed9eba10f127836 */ /* 0x000fe20000000000 */
[----:B------:R-:W-:Y:S01]  /*26d0*/  LOP3.LUT R44, R21, R44, RZ, 0x3c, !PT ;  /* 0x0000002c152c7212 */ /* 0x000fe200078e3cff */
[----:B------:R-:W-:Y:S01]  /*26e0*/  IMAD.SHL.U32 R15, R8, 0x1000000, RZ ;  /* 0x01000000080f7824 */ /* 0x000fe200078e00ff */
[----:B------:R-:W-:-:S02]  /*26f0*/  LOP3.LUT R17, R17, R20, RZ, 0x3c, !PT ;  /* 0x0000001411117212 */ /* 0x000fc400078e3cff */
[----:B------:R-:W-:Y:S02]  /*2700*/  LOP3.LUT R21, R46, R48, R13, 0x96, !PT ;  /* 0x000000302e157212 */ /* 0x000fe400078e960d */
[----:B------:R-:W-:Y:S02]  /*2710*/  SHF.L.W.U32.HI R8, R44, 0x1, R17 ;  /* 0x000000012c087819 */ /* 0x000fe40000010e11 */
[----:B------:R-:W-:Y:S02]  /*2720*/  LEA.HI R21, R18, R21, R18, 0x5 ;  /* 0x0000001512157211 */ /* 0x000fe400078f2812 */
[--C-:B------:R-:W-:Y:S02]  /*2730*/  LOP3.LUT R47, R32, R41, R12.reuse, 0x96, !PT ;  /* 0x00000029202f7212 */ /* 0x100fe400078e960c */
[----:B------:R-:W-:Y:S02]  /*2740*/  IADD3 R20, PT, PT, R8, R21, R5 ;  /* 0x0000001508147210 */ /* 0x000fe40007ffe005 */
[----:B------:R-:W-:-:S02]  /*2750*/  LOP3.LUT R49, R15, R41, R12, 0x96, !PT ;  /* 0x000000290f317212 */ /* 0x000fc400078e960c */
[----:B------:R-:W-:Y:S01]  /*2760*/  SHF.L.W.U32.HI R17, R13, 0x1e, R13 ;  /* 0x0000001e0d117819 */ /* 0x000fe20000010e0d */
[----:B------:R-:W-:Y:S01]  /*2770*/  VIADD R20, R20, 0x6ed9eba1 ;  /* 0x6ed9eba114147836 */ /* 0x000fe20000000000 */
[----:B------:R-:W-:Y:S02]  /*2780*/  LOP3.LUT R5, R47, R26, RZ, 0x3c, !PT ;  /* 0x0000001a2f057212 */ /* 0x000fe400078e3cff */
[----:B------:R-:W-:Y:S02]  /*2790*/  LOP3.LUT R22, R49, R22, RZ, 0x3c, !PT ;  /* 0x0000001631167212 */ /* 0x000fe400078e3cff */
[----:B------:R-:W-:Y:S02]  /*27a0*/  LOP3.LUT R13, R48, R17, R18, 0x96, !PT ;  /* 0x00000011300d7212 */ /* 0x000fe400078e9612 */
[----:B------:R-:W-:Y:S02]  /*27b0*/  SHF.L.W.U32.HI R5, R22, 0x1, R5 ;  /* 0x0000000116057819 */ /* 0x000fe40000010e05 */
[----:B------:R-:W-:-:S02]  /*27c0*/  LEA.HI R13, R20, R13, R20, 0x5 ;  /* 0x0000000d140d7211 */ /* 0x000fc400078f2814 */
[----:B------:R-:W-:Y:S02]  /*27d0*/  LOP3.LUT R21, R30, R43, R4, 0x96, !PT ;  /* 0x0000002b1e157212 */ /* 0x000fe400078e9604 */
[----:B------:R-:W-:Y:S02]  /*27e0*/  IADD3 R13, PT, PT, R5, R13, R46 ;  /* 0x0000000d050d7210 */ /* 0x000fe40007ffe02e */
[----:B------:R-:W-:Y:S02]  /*27f0*/  LOP3.LUT R22, R9, R43, R4, 0x96, !PT ;  /* 0x0000002b09167212 */ /* 0x000fe400078e9604 */
[----:B------:R-:W-:Y:S02]  /*2800*/  SHF.L.W.U32.HI R18, R18, 0x1e, R18 ;  /* 0x0000001e12127819 */ /* 0x000fe40000010e12 */
[----:B------:R-:W-:Y:S01]  /*2810*/  LOP3.LUT R24, R21, R24, RZ, 0x3c, !PT ;  /* 0x0000001815187212 */ /* 0x000fe200078e3cff */
[----:B------:R-:W-:Y:S01]  /*2820*/  VIADD R21, R13, 0x6ed9eba1 ;  /* 0x6ed9eba10d157836 */ /* 0x000fe20000000000 */
[----:B------:R-:W-:-:S02]  /*2830*/  LOP3.LUT R23, R22, R23, RZ, 0x3c, !PT ;  /* 0x0000001716177212 */ /* 0x000fc400078e3cff */
[----:B------:R-:W-:Y:S02]  /*2840*/  LOP3.LUT R22, R17, R18, R20, 0x96, !PT ;  /* 0x0000001211167212 */ /* 0x000fe400078e9614 */
[----:B------:R-:W-:Y:S02]  /*2850*/  SHF.L.W.U32.HI R13, R23, 0x1, R24 ;  /* 0x00000001170d7819 */ /* 0x000fe40000010e18 */
[----:B------:R-:W-:Y:S02]  /*2860*/  LEA.HI R22, R21, R22, R21, 0x5 ;  /* 0x0000001615167211 */ /* 0x000fe400078f2815 */
[-C--:B------:R-:W-:Y:S02]  /*2870*/  LOP3.LUT R23, R36, R45.reuse, R8, 0x96, !PT ;  /* 0x0000002d24177212 */ /* 0x080fe400078e9608 */
        /* <DEDUP_REMOVED lines=12> */
[----:B------:R-:W-:Y:S01]  /*2940*/  SHF.L.W.U32.HI R21, R21, 0x1e, R21 ;  /* 0x0000001e15157819 */ /* 0x000fe20000010e15 */
[----:B------:R-:W-:Y:S01]  /*2950*/  VIADD R23, R23, 0x6ed9eba1 ;  /* 0x6ed9eba117177836 */ /* 0x000fe20000000000 */
[----:B------:R-:W-:Y:S02]  /*2960*/  LOP3.LUT R47, R47, R30, RZ, 0x3c, !PT ;  /* 0x0000001e2f2f7212 */ /* 0x000fe400078e3cff */
        /* <DEDUP_REMOVED lines=14> */
[-CC-:B------:R-:W-:Y:S02]  /*2a50*/  LOP3.LUT R10, R39, R12.reuse, R15.reuse, 0x96, !PT ;  /* 0x0000000c270a7212 */ /* 0x180fe400078e960f */
        /* <DEDUP_REMOVED lines=29> */
[----:B------:R-:W-:Y:S02]  /*2c30*/  LOP3.LUT R26, R45, R5, R10, 0x96, !PT ;  /* 0x000000052d1a7212 */ /* 0x000fe400078e960a */
[----:B------:R-:W-:Y:S02]  /*2c40*/  IADD3 R22, PT, PT, R20, R22, R23 ;  /* 0x0000001614167210 */ /* 0x000fe40007ffe017 */
[----:B------:R-:W-:-:S02]  /*2c50*/  SHF.L.W.U32.HI R24, R24, 0x1e, R24 ;  /* 0x0000001e18187819 */ /* 0x000fc40000010e18 */
[C---:B------:R-:W-:Y:S02]  /*2c60*/  LOP3.LUT R41, R26.reuse, R41, RZ, 0x3c, !PT ;  /* 0x000000291a297212 */ /* 0x040fe400078e3cff */
[----:B------:R-:W-:Y:S01]  /*2c70*/  LOP3.LUT R6, R26, R6, RZ, 0x3c, !PT ;  /* 0x000000061a067212 */ /* 0x000fe200078e3cff */
[----:B------:R-:W-:Y:S01]  /*2c80*/  VIADD R26, R22, 0x6ed9eba1 ;  /* 0x6ed9eba1161a7836 */ /* 0x000fe20000000000 */
[----:B------:R-:W-:Y:S02]  /*2c90*/  LOP3.LUT R23, R3, R24, R21, 0x96, !PT ;  /* 0x0000001803177212 */ /* 0x000fe400078e9615 */
[----:B------:R-:W-:Y:S02]  /*2ca0*/  SHF.L.W.U32.HI R6, R6, 0x1, R41 ;  /* 0x0000000106067819 */ /* 0x000fe40000010e29 */
[----:B------:R-:W-:Y:S02]  /*2cb0*/  LEA.HI R23, R26, R23, R26, 0x5 ;  /* 0x000000171a177211 */ /* 0x000fe400078f281a */
[----:B------:R-:W-:-:S02]  /*2cc0*/  LOP3.LUT R22, R14, R13, R18, 0x96, !PT ;  /* 0x0000000d0e167212 */ /* 0x000fc400078e9612 */
[----:B------:R-:W-:Y:S02]  /*2cd0*/  IADD3 R23, PT, PT, R6, R23, R11 ;  /* 0x0000001706177210 */ /* 0x000fe40007ffe00b */
[----:B------:R-:W-:Y:S02]  /*2ce0*/  SHF.L.W.U32.HI R21, R21, 0x1e, R21 ;  /* 0x0000001e15157819 */ /* 0x000fe40000010e15 */
[C---:B------:R-:W-:Y:S01]  /*2cf0*/  LOP3.LUT R43, R22.reuse, R43, RZ, 0x3c, !PT ;  /* 0x0000002b162b7212 */ /* 0x040fe200078e3cff */
[----:B------:R-:W-:Y:S01]  /*2d00*/  VIADD R23, R23, 0x6ed9eba1 ;  /* 0x6ed9eba117177836 */ /* 0x000fe20000000000 */
[----:B------:R-:W-:Y:S02]  /*2d10*/  LOP3.LUT R22, R22, R7, RZ, 0x3c, !PT ;  /* 0x0000000716167212 */ /* 0x000fe400078e3cff */
[----:B------:R-:W-:Y:S02]  /*2d20*/  LOP3.LUT R30, R24, R21, R26, 0x96, !PT ;  /* 0x00000015181e7212 */ /* 0x000fe400078e961a */
[----:B------:R-:W-:-:S02]  /*2d30*/  SHF.L.W.U32.HI R22, R22, 0x1, R43 ;  /* 0x0000000116167819 */ /* 0x000fc40000010e2b */
[----:B------:R-:W-:Y:S02]  /*2d40*/  LEA.HI R30, R23, R30, R23, 0x5 ;  /* 0x0000001e171e7211 */ /* 0x000fe400078f2817 */
[----:B------:R-:W-:Y:S02]  /*2d50*/  LOP3.LUT R32, R34, R15, R20, 0x96, !PT ;  /* 0x0000000f22207212 */ /* 0x000fe400078e9614 */
[----:B------:R-:W-:Y:S02]  /*2d60*/  IADD3 R30, PT, PT, R22, R30, R3 ;  /* 0x0000001e161e7210 */ /* 0x000fe40007ffe003 */
[----:B------:R-:W-:Y:S02]  /*2d70*/  SHF.L.W.U32.HI R26, R26, 0x1e, R26 ;  /* 0x0000001e1a1a7819 */ /* 0x000fe40000010e1a */
[----:B------:R-:W-:Y:S01]  /*2d80*/  LOP3.LUT R32, R32, R45, RZ, 0x3c, !PT ;  /* 0x0000002d20207212 */ /* 0x000fe200078e3cff */
[----:B------:R-:W-:Y:S01]  /*2d90*/  VIADD R30, R30, 0x6ed9eba1 ;  /* 0x6ed9eba11e1e7836 */ /* 0x000fe20000000000 */
[----:B------:R-:W-:-:S02]  /*2da0*/  LOP3.LUT R7, R21, R26, R23, 0x96, !PT ;  /* 0x0000001a15077212 */ /* 0x000fc400078e9617 */
[----:B------:R-:W-:Y:S02]  /*2db0*/  SHF.L.W.U32.HI R3, R32, 0x1, R32 ;  /* 0x0000000120037819 */ /* 0x000fe40000010e20 */
        /* <DEDUP_REMOVED lines=59> */
[----:B------:R-:W-:Y:S02]  /*3170*/  LOP3.LUT R23, R24, R15, RZ, 0x3c, !PT ;  /* 0x0000000f18177212 */ /* 0x000fe400078e3cff */
[----:B------:R-:W-:Y:S01]  /*3180*/  SHF.L.W.U32.HI R24, R41, 0x1e, R41 ;  /* 0x0000001e29187819 */ /* 0x000fe20000010e29 */
[----:B------:R-:W-:Y:S01]  /*3190*/  VIADD R15, R13, 0x6ed9eba1 ;  /* 0x6ed9eba10d0f7836 */ /* 0x000fe20000000000 */
[----:B------:R-:W-:-:S02]  /*31a0*/  SHF.L.W.U32.HI R13, R23, 0x1, R23 ;  /* 0x00000001170d7819 */ /* 0x000fc40000010e17 */
[----:B------:R-:W-:Y:S02]  /*31b0*/  LOP3.LUT R30, R35, R24, R26, 0xe8, !PT ;  /* 0x00000018231e7212 */ /* 0x000fe400078ee81a */
        /* <DEDUP_REMOVED lines=15> */
[--C-:B------:R-:W-:Y:S02]  /*32b0*/  LOP3.LUT R17, R23, R30, R26.reuse, 0xe8, !PT ;  /* 0x0000001e17117212 */ /* 0x100fe400078ee81a */
        /* <DEDUP_REMOVED lines=251> */
[----:B------:R-:W-:Y:S01]  /*4270*/  SHF.L.W.U32.HI R7, R26, 0x1e, R26 ;  /* 0x0000001e1a077819 */ /* 0x000fe20000010e1a */
[----:B------:R-:W-:Y:S01]  /*4280*/  IMAD.MOV.U32 R26, RZ, RZ, R0 ;  /* 0x000000ffff1a7224 */ /* 0x000fe200078e0000 */
[----:B------:R-:W-:Y:S01]  /*4290*/  LOP3.LUT R11, R11, R8, RZ, 0x3c, !PT ;  /* 0x000000080b0b7212 */ /* 0x000fe200078e3cff */
[----:B------:R-:W-:Y:S01]  /*42a0*/  VIADD R30, R30, 0xca62c1d6 ;  /* 0xca62c1d61e1e7836 */ /* 0x000fe20000000000 */
[----:B------:R-:W-:Y:S01]  /*42b0*/  LOP3.LUT R37, R6, R7, R41, 0x96, !PT ;  /* 0x0000000706257212 */ /* 0x000fe200078e9629 */
[----:B------:R-:W-:Y:S01]  /*42c0*/  VIADD R0, R0, 0x40 ;  /* 0x0000004000007836 */ /* 0x000fe20000000000 */
        /* <DEDUP_REMOVED lines=16> */
[----:B------:R-:W-:-:S02]  /*43d0*/  LOP3.LUT R23, R20, R11, R37, 0x96, !PT ;  /* 0x0000000b14177212 */ /* 0x000fc400078e9625 */
[----:B------:R-:W-:Y:S02]  /*43e0*/  SHF.L.W.U32.HI R6, R21, 0x1, R21 ;  /* 0x0000000115067819 */ /* 0x000fe40000010e15 */
[--C-:B------:R-:W-:Y:S02]  /*43f0*/  LEA.HI R23, R24, R23, R24.reuse, 0x5 ;  /* 0x0000001718177211 */ /* 0x100fe400078f2818 */
[----:B------:R-:W-:Y:S02]  /*4400*/  SHF.L.W.U32.HI R10, R37, 0x1e, R37 ;  /* 0x0000001e250a7819 */ /* 0x000fe40000010e25 */
[----:B------:R-:W-:Y:S02]  /*4410*/  IADD3 R23, PT, PT, R6, R23, R7 ;  /* 0x0000001706177210 */ /* 0x000fe40007ffe007 */
[----:B------:R-:W-:Y:S02]  /*4420*/  LOP3.LUT R12, R11, R10, R24, 0x96, !PT ;  /* 0x0000000a0b0c7212 */ /* 0x000fe400078e9618 */
[----:B------:R-:W-:Y:S01]  /*4430*/  LOP3.LUT R3, R15, R3, R8, 0x96, !PT ;  /* 0x000000030f037212 */ /* 0x000fe200078e9608 */
[----:B------:R-:W-:Y:S01]  /*4440*/  VIADD R23, R23, 0xca62c1d6 ;  /* 0xca62c1d617177836 */ /* 0x000fe20000000000 */
[----:B------:R-:W-:-:S02]  /*4450*/  LOP3.LUT R4, R18, R4, R9, 0x96, !PT ;  /* 0x0000000412047212 */ /* 0x000fc400078e9609 */
[----:B------:R-:W-:Y:S02]  /*4460*/  LOP3.LUT R3, R3, R14, RZ, 0x3c, !PT ;  /* 0x0000000e03037212 */ /* 0x000fe400078e3cff */
[----:B------:R-:W-:Y:S02]  /*4470*/  LEA.HI R7, R23, R12, R23, 0x5 ;  /* 0x0000000c17077211 */ /* 0x000fe400078f2817 */
[----:B------:R-:W-:Y:S02]  /*4480*/  LOP3.LUT R4, R4, R13, RZ, 0x3c, !PT ;  /* 0x0000000d04047212 */ /* 0x000fe400078e3cff */
[----:B------:R-:W-:Y:S01]  /*4490*/  ISETP.GT.U32.AND P0, PT, R0, R25, PT ;  /* 0x000000190000720c */ /* 0x000fe20003f04070 */
[----:B------:R-:W-:Y:S01]  /*44a0*/  IMAD.IADD R20, R20, 0x1, R7 ;  /* 0x0000000114147824 */ /* 0x000fe200078e0207 */
[----:B------:R-:W-:Y:S02]  /*44b0*/  SHF.L.W.U32.HI R7, R24, 0x1e, R24 ;  /* 0x0000001e18077819 */ /* 0x000fe40000010e18 */
[----:B------:R-:W-:-:S02]  /*44c0*/  LOP3.LUT R6, R17, R5, R6, 0x96, !PT ;  /* 0x0000000511067212 */ /* 0x000fc400078e9606 */
[----:B------:R-:W-:Y:S01]  /*44d0*/  LEA.HI R20, R3, R20, R3, 0x1 ;  /* 0x0000001403147211 */ /* 0x000fe200078f0803 */
[----:B------:R-:W-:Y:S01]  /*44e0*/  IMAD.IADD R16, R7, 0x1, R16 ;  /* 0x0000000107107824 */ /* 0x000fe200078e0210 */
[--C-:B------:R-:W-:Y:S02]  /*44f0*/  LOP3.LUT R3, R10, R7, R23.reuse, 0x96, !PT ;  /* 0x000000070a037212 */ /* 0x100fe400078e9617 */
[----:B------:R-:W-:Y:S01]  /*4500*/  SHF.L.W.U32.HI R23, R23, 0x1e, R23 ;  /* 0x0000001e17177819 */ /* 0x000fe20000010e17 */
[----:B------:R-:W-:Y:S01]  /*4510*/  VIADD R20, R20, 0xca62c1d6 ;  /* 0xca62c1d614147836 */ /* 0x000fe20000000000 */
[----:B------:R-:W-:-:S03]  /*4520*/  LOP3.LUT R6, R6, R15, RZ, 0x3c, !PT ;  /* 0x0000000f06067212 */ /* 0x000fc600078e3cff */
[----:B------:R-:W-:Y:S01]  /*4530*/  IMAD.IADD R38, R23, 0x1, R38 ;  /* 0x0000000117267824 */ /* 0x000fe200078e0226 */
[C-C-:B------:R-:W-:Y:S02]  /*4540*/  LEA.HI R8, R20.reuse, R3, R20.reuse, 0x5 ;  /* 0x0000000314087211 */ /* 0x140fe400078f2814 */
[----:B------:R-:W-:-:S03]  /*4550*/  LEA.HI R27, R20, R27, R20, 0x1e ;  /* 0x0000001b141b7211 */ /* 0x000fc600078ff014 */
[----:B------:R-:W-:-:S05]  /*4560*/  IMAD.IADD R11, R11, 0x1, R8 ;  /* 0x000000010b0b7824 */ /* 0x000fca00078e0208 */
[----:B------:R-:W-:Y:S02]  /*4570*/  LEA.HI R11, R4, R11, R4, 0x1 ;  /* 0x0000000b040b7211 */ /* 0x000fe400078f0804 */
[----:B------:R-:W-:-:S03]  /*4580*/  LOP3.LUT R4, R7, R23, R20, 0x96, !PT ;  /* 0x0000001707047212 */ /* 0x000fc600078e9614 */
[----:B------:R-:W-:-:S04]  /*4590*/  VIADD R11, R11, 0xca62c1d6 ;  /* 0xca62c1d60b0b7836 */ /* 0x000fc80000000000 */
[C---:B------:R-:W-:Y:S01]  /*45a0*/  IMAD.IADD R28, R11.reuse, 0x1, R28 ;  /* 0x000000010b1c7824 */ /* 0x040fe200078e021c */
[----:B------:R-:W-:-:S05]  /*45b0*/  LEA.HI R3, R11, R4, R11, 0x5 ;  /* 0x000000040b037211 */ /* 0x000fca00078f280b */
[----:B------:R-:W-:-:S05]  /*45c0*/  IMAD.IADD R3, R10, 0x1, R3 ;  /* 0x000000010a037824 */ /* 0x000fca00078e0203 */
[----:B------:R-:W-:-:S04]  /*45d0*/  LEA.HI R6, R6, R3, R6, 0x1 ;  /* 0x0000000306067211 */ /* 0x000fc800078f0806 */
[----:B------:R-:W-:Y:S01]  /*45e0*/  IADD3 R29, PT, PT, R6, -0x359d3e2a, R29 ;  /* 0xca62c1d6061d7810 */ /* 0x000fe20007ffe01d */
[----:B------:R-:W-:Y:S06]  /*45f0*/  @!P0 BRA `(.L_x_34) ;  /* 0xffffffcc00708947 */ /* 0x000fec000383ffff */
[----:B------:R-:W-:Y:S05]  /*4600*/  BSYNC.RECONVERGENT B2 ;  /* 0x0000000000027941 */ /* 0x000fea0003800200 */
.L_x_33:
[----:B------:R-:W-:Y:S05]  /*4610*/  BSYNC.RECONVERGENT B1 ;  /* 0x0000000000017941 */ /* 0x000fea0003800200 */
.L_x_32:
[----:B------:R-:W-:Y:S01]  /*4620*/  SHF.R.U32.HI R0, RZ, 0x6, R26 ;  /* 0x00000006ff007819 */ /* 0x000fe2000001161a */
[----:B------:R-:W-:Y:S03]  /*4630*/  BSSY.RECONVERGENT B5, `(.L_x_35) ;  /* 0x0000350000057945 */ /* 0x000fe60003800200 */
[----:B------:R-:W-:-:S04]  /*4640*/  LEA.HI R31, R31, -R0, RZ, 0x1a ;  /* 0x800000001f1f7211 */ /* 0x000fc800078fd0ff */
[----:B------:R-:W-:-:S13]  /*4650*/  ISETP.GE.AND P0, PT, R31, 0x1, PT ;  /* 0x000000011f00780c */ /* 0x000fda0003f06270 */
[----:B------:R-:W-:Y:S05]  /*4660*/  @!P0 BRA `(.L_x_36) ;  /* 0x0000003400308947 */ /* 0x000fea0003800000 */
[----:B------:R-:W-:Y:S01]  /*4670*/  IMAD.IADD R32, R25, 0x1, -R26 ;  /* 0x0000000119207824 */ /* 0x000fe200078e0a1a */
[----:B------:R-:W-:Y:S01]  /*4680*/  IADD3 R33, PT, PT, -R26, R33, R2 ;  /* 0x000000211a217210 */ /* 0x000fe20007ffe102 */
[----:B------:R-:W-:Y:S01]  /*4690*/  IMAD.MOV.U32 R0, RZ, RZ, -0x8 ;  /* 0xfffffff8ff007424 */ /* 0x000fe200078e00ff */
[----:B------:R-:W-:Y:S01]  /*46a0*/  SHF.R.U32.HI R2, RZ, 0x1d, R25 ;  /* 0x0000001dff027819 */ /* 0x000fe20000011619 */
[----:B------:R-:W-:Y:S01]  /*46b0*/  IMAD.MOV.U32 R34, RZ, RZ, 0x80 ;  /* 0x00000080ff227424 */ /* 0x000fe200078e00ff */
[----:B------:R-:W-:Y:S02]  /*46c0*/  SHF.R.S32.HI R3, RZ, 0x1f, R32 ;  /* 0x0000001fff037819 */ /* 0x000fe40000011420 */
[----:B------:R-:W-:Y:S02]  /*46d0*/  VIMNMX R35, PT, PT, R33, 0x1, !PT ;  /* 0x0000000121237848 */ /* 0x000fe40007fe0100 */
[----:B------:R-:W-:Y:S02]  /*46e0*/  LEA.HI R3, R3, R32, RZ, 0x2 ;  /* 0x0000002003037211 */ /* 0x000fe400078f10ff */
[----:B------:R-:W-:-:S02]  /*46f0*/  LOP3.LUT R37, R35, 0x7ffffffc, RZ, 0xc0, !PT ;  /* 0x7ffffffc23257812 */ /* 0x000fc400078ec0ff */
[----:B0--3--:R-:W-:Y:S02]  /*4700*/  LOP3.LUT R5, R3, 0x1ffffffc, RZ, 0xc0, !PT ;  /* 0x1ffffffc03057812 */ /* 0x009fe400078ec0ff */
[----:B------:R-:W-:Y:S01]  /*4710*/  SHF.R.S32.HI R30, RZ, 0x2, R3 ;  /* 0x00000002ff1e7819 */ /* 0x000fe20000011403 */
[----:B------:R-:W-:Y:S01]  /*4720*/  IMAD.MOV R36, RZ, RZ, -R37 ;  /* 0x000000ffff247224 */ /* 0x000fe200078e0a25 */
[----:B------:R-:W-:Y:S01]  /*4730*/  LOP3.LUT R35, R35, 0x3, RZ, 0xc0, !PT ;  /* 0x0000000323237812 */ /* 0x000fe200078ec0ff */
[----:B------:R-:W-:Y:S02]  /*4740*/  IMAD.IADD R5, R32, 0x1, -R5 ;  /* 0x0000000120057824 */ /* 0x000fe400078e0a05 */
[----:B------:R-:W-:Y:S02]  /*4750*/  IMAD R30, R30, 0x4, R19 ;  /* 0x000000041e1e7824 */ /* 0x000fe400078e0213 */
[----:B------:R-:W-:Y:S02]  /*4760*/  IMAD R5, R5, R0, 0x18 ;  /* 0x0000001805057424 */ /* 0x000fe400078e0200 */
[----:B------:R-:W-:-:S03]  /*4770*/  IMAD.MOV.U32 R0, RZ, RZ, RZ ;  /* 0x000000ffff007224 */ /* 0x000fc600078e00ff */
[----:B------:R-:W-:-:S07]  /*4780*/  SHF.L.U32 R34, R34, R5, RZ ;  /* 0x0000000522227219 */ /* 0x000fce00000006ff */
.L_x_51:
[----:B0-----:R0:W-:Y:S01]  /*4790*/  STL.128 [R1+0x20], RZ ;  /* 0x000020ff01007387 */ /* 0x0011e20000100c00 */
[----:B------:R-:W-:Y:S01]  /*47a0*/  ISETP.NE.AND P0, PT, R0, RZ, PT ;  /* 0x000000ff0000720c */ /* 0x000fe20003f05270 */
[----:B------:R-:W-:Y:S02]  /*47b0*/  BSSY.RECONVERGENT B4, `(.L_x_37) ;  /* 0x00000d6000047945 */ /* 0x000fe40003800200 */
[----:B------:R0:W-:Y:S04]  /*47c0*/  STL.128 [R1+0x30], RZ ;  /* 0x000030ff01007387 */ /* 0x0001e80000100c00 */
[----:B------:R0:W-:Y:S04]  /*47d0*/  STL.128 [R1+0x40], RZ ;  /* 0x000040ff01007387 */ /* 0x0001e80000100c00 */
[----:B------:R0:W-:Y:S02]  /*47e0*/  STL.128 [R1+0x50], RZ ;  /* 0x000050ff01007387 */ /* 0x0001e40000100c00 */
[----:B------:R-:W-:Y:S05]  /*47f0*/  @P0 BRA `(.L_x_38) ;  /* 0x0000000c00440947 */ /* 0x000fea0003800000 */
[----:B------:R-:W-:Y:S01]  /*4800*/  ISETP.GE.AND P0, PT, R32, 0x1, PT ;  /* 0x000000012000780c */ /* 0x000fe20003f06270 */
[----:B------:R-:W-:-:S12]  /*4810*/  BSSY.RECONVERGENT B3, `(.L_x_39) ;  /* 0x00000cc000037945 */ /* 0x000fd80003800200 */
[----:B------:R-:W-:Y:S05]  /*4820*/  @!P0 BRA `(.L_x_40) ;  /* 0x0000000c00288947 */ /* 0x000fea0003800000 */
[----:B------:R-:W-:Y:S01]  /*4830*/  ISETP.GE.AND P0, PT, R33, 0x4, PT ;  /* 0x000000042100780c */ /* 0x000fe20003f06270 */
[----:B------:R-:W-:Y:S01]  /*4840*/  BSSY.RECONVERGENT B2, `(.L_x_41) ;  /* 0x000009f000027945 */ /* 0x000fe20003800200 */
[----:B------:R-:W-:-:S11]  /*4850*/  IMAD.MOV.U32 R3, RZ, RZ, RZ ;  /* 0x000000ffff037224 */ /* 0x000fd600078e00ff */
[----:B------:R-:W-:Y:S05]  /*4860*/  @!P0 BRA `(.L_x_42) ;  /* 0x0000000800708947 */ /* 0x000fea0003800000 */
[----:B------:R-:W-:Y:S01]  /*4870*/  IMAD.MOV R3, RZ, RZ, -R37 ;  /* 0x000000ffff037224 */ /* 0x000fe200078e0a25 */
[----:B------:R-:W-:Y:S01]  /*4880*/  BSSY.RELIABLE B1, `(.L_x_43) ;  /* 0x0000080000017945 */ /* 0x000fe20003800100 */
[----:B------:R-:W-:Y:S02]  /*4890*/  IMAD.MOV.U32 R5, RZ, RZ, R36 ;  /* 0x000000ffff057224 */ /* 0x000fe400078e0024 */
[----:B-12---:R-:W-:Y:S01]  /*48a0*/  IMAD.MOV.U32 R4, RZ, RZ, R19 ;  /* 0x000000ffff047224 */ /* 0x006fe200078e0013 */
[----:B------:R-:W-:Y:S01]  /*48b0*/  ISETP.GE.AND P0, PT, R3, RZ, PT ;  /* 0x000000ff0300720c */ /* 0x000fe20003f06270 */
[----:B------:R-:W-:-:S12]  /*48c0*/  IMAD.MOV.U32 R3, RZ, RZ, RZ ;  /* 0x000000ffff037224 */ /* 0x000fd800078e00ff */
[----:B------:R-:W-:Y:S05]  /*48d0*/  @P0 BRA `(.L_x_44) ;  /* 0x0000000400e80947 */ /* 0x000fea0003800000 */
[----:B------:R-:W-:Y:S01]  /*48e0*/  IMAD.MOV R6, RZ, RZ, -R5 ;  /* 0x000000ffff067224 */ /* 0x000fe200078e0a05 */
[----:B------:R-:W-:Y:S01]  /*48f0*/  BSSY.RECONVERGENT B6, `(.L_x_45) ;  /* 0x0000049000067945 */ /* 0x000fe20003800200 */
[----:B------:R-:W-:-:S03]  /*4900*/  PLOP3.LUT P0, PT, PT, PT, PT, 0x80, 0x8 ;  /* 0x000000000008781c */ /* 0x000fc60003f0f070 */
[----:B------:R-:W-:-:S13]  /*4910*/  ISETP.GT.AND P1, PT, R6, 0xc, PT ;  /* 0x0000000c0600780c */ /* 0x000fda0003f24270 */
[----:B------:R-:W-:Y:S05]  /*4920*/  @!P1 BRA `(.L_x_46) ;  /* 0x0000000400149947 */ /* 0x000fea0003800000 */
[----:B------:R-:W1:Y:S01]  /*4930*/  S2R R7, SR_TID.X ;  /* 0x0000000000077919 */ /* 0x000e620000002100 */
[----:B------:R-:W2:Y:S01]  /*4940*/  S2UR UR5, SR_CgaCtaId ;  /* 0x00000000000579c3 */ /* 0x000ea20000008800 */
[----:B------:R-:W-:Y:S01]  /*4950*/  UMOV UR4, 0x400 ;  /* 0x0000040000047882 */ /* 0x000fe20000000000 */
[----:B------:R-:W-:Y:S01]  /*4960*/  PLOP3.LUT P0, PT, PT, PT, PT, 0x8, 0x80 ;  /* 0x000000000080781c */ /* 0x000fe20003f0e170 */
[----:B------:R-:W-:-:S04]  /*4970*/  UIADD3 UR4, UPT, UPT, UR4, 0x80, URZ ;  /* 0x0000008004047890 */ /* 0x000fc8000fffe0ff */
[----:B--2---:R-:W-:Y:S01]  /*4980*/  ULEA UR4, UR5, UR4, 0x18 ;  /* 0x0000000405047291 */ /* 0x004fe2000f8ec0ff */
[----:B-1----:R-:W-:-:S05]  /*4990*/  IMAD R6, R7, 0x80, R26 ;  /* 0x0000008007067824 */ /* 0x002fca00078e021a */
[----:B------:R-:W-:-:S07]  /*49a0*/  VIADD R6, R6, UR4 ;  /* 0x0000000406067c36 */ /* 0x000fce0008000000 */
.L_x_47:
[----:B------:R-:W2:Y:S04]  /*49b0*/  LDL R14, [R4] ;  /* 0x00000000040e7983 */ /* 0x000ea80000100800 */
[----:B------:R-:W3:Y:S04]  /*49c0*/  LDL R13, [R4+0x4] ;  /* 0x00000400040d7983 */ /* 0x000ee80000100800 */
[----:B------:R-:W4:Y:S04]  /*49d0*/  LDL R12, [R4+0x8] ;  /* 0x00000800040c7983 */ /* 0x000f280000100800 */
[----:B------:R-:W5:Y:S01]  /*49e0*/  LDL R10, [R4+0xc] ;  /* 0x00000c00040a7983 */ /* 0x000f620000100800 */
[C-C-:B------:R-:W-:Y:S01]  /*49f0*/  IMAD.IADD R11, R6.reuse, 0x1, R3.reuse ;  /* 0x00000001060b7824 */ /* 0x140fe200078e0203 */
[C-C-:B------:R-:W-:Y:S01]  /*4a00*/  IADD3 R9, PT, PT, R6.reuse, 0x4, R3.reuse ;  /* 0x0000000406097810 */ /* 0x140fe20007ffe003 */
[----:B------:R-:W-:Y:S01]  /*4a10*/  VIADD R5, R5, 0x10 ;  /* 0x0000001005057836 */ /* 0x000fe20000000000 */
[----:B------:R-:W-:-:S02]  /*4a20*/  IADD3 R8, PT, PT, R6, 0x8, R3 ;  /* 0x0000000806087810 */ /* 0x000fc40007ffe003 */
[----:B------:R-:W-:Y:S01]  /*4a30*/  IADD3 R7, PT, PT, R6, 0xc, R3 ;  /* 0x0000000c06077810 */ /* 0x000fe20007ffe003 */
[----:B------:R-:W1:Y:S01]  /*4a40*/  LDS R11, [R11] ;  /* 0x000000000b0b7984 */ /* 0x000e620000000800 */
[----:B------:R-:W-:Y:S01]  /*4a50*/  ISETP.GE.AND P1, PT, R5, -0xc, PT ;  /* 0xfffffff40500780c */ /* 0x000fe20003f26270 */
[----:B------:R-:W-:Y:S02]  /*4a60*/  VIADD R3, R3, 0x10 ;  /* 0x0000001003037836 */ /* 0x000fe40000000000 */
[----:B------:R-:W0:Y:S04]  /*4a70*/  LDS R9, [R9] ;  /* 0x0000000009097984 */ /* 0x000e280000000800 */
[----:B------:R-:W0:Y:S04]  /*4a80*/  LDS R8, [R8] ;  /* 0x0000000008087984 */ /* 0x000e280000000800 */
[----:B------:R-:W0:Y:S01]  /*4a90*/  LDS R7, [R7] ;  /* 0x0000000007077984 */ /* 0x000e220000000800 */
[----:B-1----:R-:W-:-:S02]  /*4aa0*/  PRMT R17, R11, 0x7771, RZ ;  /* 0x000077710b117816 */ /* 0x002fc400000000ff */
[----:B------:R-:W-:Y:S02]  /*4ab0*/  PRMT R15, R11, 0x7770, RZ ;  /* 0x000077700b0f7816 */ /* 0x000fe400000000ff */
[----:B0-----:R-:W-:Y:S01]  /*4ac0*/  PRMT R20, R9, 0x7771, RZ ;  /* 0x0000777109147816 */ /* 0x001fe200000000ff */
[----:B------:R-:W-:Y:S01]  /*4ad0*/  IMAD.U32 R17, R17, 0x10000, RZ ;  /* 0x0001000011117824 */ /* 0x000fe200078e00ff */
[----:B------:R-:W-:Y:S01]  /*4ae0*/  PRMT R18, R9, 0x7770, RZ ;  /* 0x0000777009127816 */ /* 0x000fe200000000ff */
[----:B------:R-:W-:Y:S01]  /*4af0*/  IMAD.SHL.U32 R15, R15, 0x1000000, RZ ;  /* 0x010000000f0f7824 */ /* 0x000fe200078e00ff */
[----:B------:R-:W-:Y:S01]  /*4b00*/  PRMT R22, R8, 0x7771, RZ ;  /* 0x0000777108167816 */ /* 0x000fe200000000ff */
[----:B------:R-:W-:Y:S01]  /*4b10*/  IMAD.U32 R20, R20, 0x10000, RZ ;  /* 0x0001000014147824 */ /* 0x000fe200078e00ff */
[----:B------:R-:W-:Y:S01]  /*4b20*/  PRMT R21, R8, 0x7770, RZ ;  /* 0x0000777008157816 */ /* 0x000fe200000000ff */
[----:B------:R-:W-:Y:S01]  /*4b30*/  IMAD.SHL.U32 R18, R18, 0x1000000, RZ ;  /* 0x0100000012127824 */ /* 0x000fe200078e00ff */
[C---:B------:R-:W-:Y:S01]  /*4b40*/  PRMT R24, R7.reuse, 0x7771, RZ ;  /* 0x0000777107187816 */ /* 0x040fe200000000ff */
[----:B------:R-:W-:Y:S01]  /*4b50*/  IMAD.U32 R22, R22, 0x10000, RZ ;  /* 0x0001000016167824 */ /* 0x000fe200078e00ff */
[----:B------:R-:W-:Y:S01]  /*4b60*/  PRMT R23, R7, 0x7770, RZ ;  /* 0x0000777007177816 */ /* 0x000fe200000000ff */
[----:B------:R-:W-:Y:S01]  /*4b70*/  IMAD.SHL.U32 R21, R21, 0x1000000, RZ ;  /* 0x0100000015157824 */ /* 0x000fe200078e00ff */
[----:B------:R-:W-:Y:S01]  /*4b80*/  LOP3.LUT R17, R17, 0xff0000, RZ, 0xc0, !PT ;  /* 0x00ff000011117812 */ /* 0x000fe200078ec0ff */
[----:B------:R-:W-:Y:S01]  /*4b90*/  IMAD.U32 R24, R24, 0x10000, RZ ;  /* 0x0001000018187824 */ /* 0x000fe200078e00ff */
[----:B------:R-:W-:Y:S01]  /*4ba0*/  LOP3.LUT R20, R20, 0xff0000, RZ, 0xc0, !PT ;  /* 0x00ff000014147812 */ /* 0x000fe200078ec0ff */
[----:B------:R-:W-:Y:S01]  /*4bb0*/  IMAD.SHL.U32 R23, R23, 0x1000000, RZ ;  /* 0x0100000017177824 */ /* 0x000fe200078e00ff */
[----:B------:R-:W-:-:S02]  /*4bc0*/  LOP3.LUT R22, R22, 0xff0000, RZ, 0xc0, !PT ;  /* 0x00ff000016167812 */ /* 0x000fc400078ec0ff */
[----:B------:R-:W-:Y:S02]  /*4bd0*/  LOP3.LUT R24, R24, 0xff0000, RZ, 0xc0, !PT ;  /* 0x00ff000018187812 */ /* 0x000fe400078ec0ff */
[----:B--2---:R-:W-:Y:S02]  /*4be0*/  LOP3.LUT R14, R17, R15, R14, 0xfe, !PT ;  /* 0x0000000f110e7212 */ /* 0x004fe400078efe0e */
[----:B------:R-:W-:Y:S02]  /*4bf0*/  PRMT R15, R8, 0x7772, RZ ;  /* 0x00007772080f7816 */ /* 0x000fe400000000ff */
[----:B---3--:R-:W-:Y:S02]  /*4c00*/  LOP3.LUT R13, R20, R18, R13, 0xfe, !PT ;  /* 0x00000012140d7212 */ /* 0x008fe400078efe0d */
[----:B------:R-:W-:Y:S02]  /*4c10*/  PRMT R18, R7, 0x7772, RZ ;  /* 0x0000777207127816 */ /* 0x000fe400000000ff */
[----:B----4-:R-:W-:-:S02]  /*4c20*/  LOP3.LUT R21, R22, R21, R12, 0xfe, !PT ;  /* 0x0000001516157212 */ /* 0x010fc400078efe0c */
[----:B------:R-:W-:Y:S01]  /*4c30*/  PRMT R12, R9, 0x7772, RZ ;  /* 0x00007772090c7816 */ /* 0x000fe200000000ff */
[----:B------:R-:W-:Y:S01]  /*4c40*/  IMAD.SHL.U32 R18, R18, 0x100, RZ ;  /* 0x0000010012127824 */ /* 0x000fe200078e00ff */
[----:B-----5:R-:W-:Y:S02]  /*4c50*/  LOP3.LUT R23, R24, R23, R10, 0xfe, !PT ;  /* 0x0000001718177212 */ /* 0x020fe400078efe0a */
[----:B------:R-:W-:Y:S01]  /*4c60*/  PRMT R10, R11, 0x7772, RZ ;  /* 0x000077720b0a7816 */ /* 0x000fe200000000ff */
[----:B------:R-:W-:Y:S01]  /*4c70*/  IMAD.SHL.U32 R12, R12, 0x100, RZ ;  /* 0x000001000c0c7824 */ /* 0x000fe200078e00ff */
[----:B------:R-:W-:Y:S01]  /*4c80*/  PRMT R17, R8, 0x7773, RZ ;  /* 0x0000777308117816 */ /* 0x000fe200000000ff */
[----:B------:R-:W-:Y:S01]  /*4c90*/  IMAD.SHL.U32 R8, R15, 0x100, RZ ;  /* 0x000001000f087824 */ /* 0x000fe200078e00ff */
[----:B------:R-:W-:Y:S01]  /*4ca0*/  PRMT R20, R7, 0x7773, RZ ;  /* 0x0000777307147816 */ /* 0x000fe200000000ff */
[----:B------:R-:W-:Y:S01]  /*4cb0*/  IMAD.SHL.U32 R7, R10, 0x100, RZ ;  /* 0x000001000a077824 */ /* 0x000fe200078e00ff */
[----:B------:R-:W-:-:S02]  /*4cc0*/  PRMT R11, R11, 0x7773, RZ ;  /* 0x000077730b0b7816 */ /* 0x000fc400000000ff */
[----:B------:R-:W-:Y:S02]  /*4cd0*/  PRMT R9, R9, 0x7773, RZ ;  /* 0x0000777309097816 */ /* 0x000fe400000000ff */
[----:B------:R-:W-:Y:S02]  /*4ce0*/  LOP3.LUT R7, R11, R7, R14, 0xfe, !PT ;  /* 0x000000070b077212 */ /* 0x000fe400078efe0e */
[----:B------:R-:W-:Y:S02]  /*4cf0*/  LOP3.LUT R9, R9, R12, R13, 0xfe, !PT ;  /* 0x0000000c09097212 */ /* 0x000fe400078efe0d */
[----:B------:R-:W-:Y:S01]  /*4d00*/  LOP3.LUT R17, R17, R8, R21, 0xfe, !PT ;  /* 0x0000000811117212 */ /* 0x000fe200078efe15 */
[----:B------:R-:W-:Y:S01]  /*4d10*/  STL [R4], R7 ;  /* 0x0000000704007387 */ /* 0x000fe20000100800 */
[----:B------:R-:W-:-:S03]  /*4d20*/  LOP3.LUT R23, R20, R18, R23, 0xfe, !PT ;  /* 0x0000001214177212 */ /* 0x000fc600078efe17 */
[----:B------:R-:W-:Y:S04]  /*4d30*/  STL [R4+0x4], R9 ;  /* 0x0000040904007387 */ /* 0x000fe80000100800 */
[----:B------:R-:W-:Y:S04]  /*4d40*/  STL [R4+0x8], R17 ;  /* 0x0000081104007387 */ /* 0x000fe80000100800 */
[----:B------:R0:W-:Y:S02]  /*4d50*/  STL [R4+0xc], R23 ;  /* 0x00000c1704007387 */ /* 0x0001e40000100800 */
[----:B0-----:R-:W-:Y:S01]  /*4d60*/  VIADD R4, R4, 0x10 ;  /* 0x0000001004047836 */ /* 0x001fe20000000000 */
[----:B------:R-:W-:Y:S06]  /*4d70*/  @!P1 BRA `(.L_x_47) ;  /* 0xfffffffc000c9947 */ /* 0x000fec000383ffff */
.L_x_46:
[----:B------:R-:W-:Y:S05]  /*4d80*/  BSYNC.RECONVERGENT B6 ;  /* 0x0000000000067941 */ /* 0x000fea0003800200 */
.L_x_45:
[----:B------:R-:W-:Y:S01]  /*4d90*/  IMAD.MOV R6, RZ, RZ, -R5 ;  /* 0x000000ffff067224 */ /* 0x000fe200078e0a05 */
[----:B------:R-:W-:Y:S04]  /*4da0*/  BSSY.RECONVERGENT B6, `(.L_x_48) ;  /* 0x000002a000067945 */ /* 0x000fe80003800200 */
[----:B------:R-:W-:-:S13]  /*4db0*/  ISETP.GT.AND P1, PT, R6, 0x4, PT ;  /* 0x000000040600780c */ /* 0x000fda0003f24270 */
[----:B------:R-:W-:Y:S05]  /*4dc0*/  @!P1 BRA `(.L_x_49) ;  /* 0x00000000009c9947 */ /* 0x000fea0003800000 */
[----:B------:R-:W2:Y:S04]  /*4dd0*/  LDL R10, [R4] ;  /* 0x00000000040a7983 */ /* 0x000ea80000100800 */
[----:B------:R-:W3:Y:S01]  /*4de0*/  LDL R14, [R4+0x4] ;  /* 0x00000400040e7983 */ /* 0x000ee20000100800 */
[----:B------:R-:W1:Y:S01]  /*4df0*/  S2UR UR5, SR_CgaCtaId ;  /* 0x00000000000579c3 */ /* 0x000e620000008800 */
[----:B------:R-:W-:Y:S01]  /*4e00*/  UMOV UR4, 0x400 ;  /* 0x0000040000047882 */ /* 0x000fe20000000000 */
[----:B------:R-:W-:Y:S01]  /*4e10*/  PLOP3.LUT P0, PT, PT, PT, PT, 0x8, 0x80 ;  /* 0x000000000080781c */ /* 0x000fe20003f0e170 */
[----:B------:R-:W4:Y:S01]  /*4e20*/  S2R R7, SR_TID.X ;  /* 0x0000000000077919 */ /* 0x000f220000002100 */
[----:B------:R-:W-:Y:S01]  /*4e30*/  UIADD3 UR4, UPT, UPT, UR4, 0x80, URZ ;  /* 0x0000008004047890 */ /* 0x000fe2000fffe0ff */
[----:B------:R-:W-:-:S03]  /*4e40*/  VIADD R5, R5, 0x8 ;  /* 0x0000000805057836 */ /* 0x000fc60000000000 */
[----:B-1----:R-:W-:Y:S01]  /*4e50*/  ULEA UR4, UR5, UR4, 0x18 ;  /* 0x0000000405047291 */ /* 0x002fe2000f8ec0ff */
[----:B----4-:R-:W-:Y:S02]  /*4e60*/  IMAD R8, R7, 0x80, R26 ;  /* 0x0000008007087824 */ /* 0x010fe400078e021a */
[----:B------:R-:W-:-:S03]  /*4e70*/  VIADD R7, R3, 0x4 ;  /* 0x0000000403077836 */ /* 0x000fc60000000000 */
[C-C-:B------:R-:W-:Y:S01]  /*4e80*/  IADD3 R6, PT, PT, R3.reuse, UR4, R8.reuse ;  /* 0x0000000403067c10 */ /* 0x140fe2000fffe008 */
[----:B------:R-:W-:Y:S01]  /*4e90*/  VIADD R3, R3, 0x8 ;  /* 0x0000000803037836 */ /* 0x000fe20000000000 */
[----:B------:R-:W-:-:S04]  /*4ea0*/  IADD3 R9, PT, PT, R7, UR4, R8 ;  /* 0x0000000407097c10 */ /* 0x000fc8000fffe008 */
[----:B------:R-:W1:Y:S04]  /*4eb0*/  LDS R6, [R6] ;  /* 0x0000000006067984 */ /* 0x000e680000000800 */
[----:B------:R-:W4:Y:S01]  /*4ec0*/  LDS R9, [R9] ;  /* 0x0000000009097984 */ /* 0x000f220000000800 */
[C---:B-1----:R-:W-:Y:S02]  /*4ed0*/  PRMT R8, R6.reuse, 0x7771, RZ ;  /* 0x0000777106087816 */ /* 0x042fe400000000ff */
[----:B------:R-:W-:Y:S02]  /*4ee0*/  PRMT R7, R6, 0x7770, RZ ;  /* 0x0000777006077816 */ /* 0x000fe400000000ff */
[C---:B----4-:R-:W-:Y:S01]  /*4ef0*/  PRMT R12, R9.reuse, 0x7771, RZ ;  /* 0x00007771090c7816 */ /* 0x050fe200000000ff */
[----:B------:R-:W-:Y:S01]  /*4f00*/  IMAD.U32 R8, R8, 0x10000, RZ ;  /* 0x0001000008087824 */ /* 0x000fe200078e00ff */
[----:B------:R-:W-:Y:S01]  /*4f10*/  PRMT R11, R9, 0x7770, RZ ;  /* 0x00007770090b7816 */ /* 0x000fe200000000ff */
[----:B------:R-:W-:-:S02]  /*4f20*/  IMAD.SHL.U32 R7, R7, 0x1000000, RZ ;  /* 0x0100000007077824 */ /* 0x000fc400078e00ff */
[----:B------:R-:W-:Y:S01]  /*4f30*/  IMAD.U32 R12, R12, 0x10000, RZ ;  /* 0x000100000c0c7824 */ /* 0x000fe200078e00ff */
[----:B------:R-:W-:Y:S01]  /*4f40*/  LOP3.LUT R8, R8, 0xff0000, RZ, 0xc0, !PT ;  /* 0x00ff000008087812 */ /* 0x000fe200078ec0ff */
[----:B------:R-:W-:-:S03]  /*4f50*/  IMAD.SHL.U32 R11, R11, 0x1000000, RZ ;  /* 0x010000000b0b7824 */ /* 0x000fc600078e00ff */
[----:B------:R-:W-:Y:S02]  /*4f60*/  LOP3.LUT R12, R12, 0xff0000, RZ, 0xc0, !PT ;  /* 0x00ff00000c0c7812 */ /* 0x000fe400078ec0ff */
[----:B--2---:R-:W-:Y:S02]  /*4f70*/  LOP3.LUT R8, R8, R7, R10, 0xfe, !PT ;  /* 0x0000000708087212 */ /* 0x004fe400078efe0a */
[----:B------:R-:W-:Y:S02]  /*4f80*/  PRMT R7, R6, 0x7772, RZ ;  /* 0x0000777206077816 */ /* 0x000fe400000000ff */
[----:B------:R-:W-:Y:S02]  /*4f90*/  PRMT R10, R9, 0x7772, RZ ;  /* 0x00007772090a7816 */ /* 0x000fe400000000ff */
[----:B---3--:R-:W-:Y:S01]  /*4fa0*/  LOP3.LUT R11, R12, R11, R14, 0xfe, !PT ;  /* 0x0000000b0c0b7212 */ /* 0x008fe200078efe0e */
[----:B------:R-:W-:Y:S01]  /*4fb0*/  IMAD.SHL.U32 R7, R7, 0x100, RZ ;  /* 0x0000010007077824 */ /* 0x000fe200078e00ff */
[----:B------:R-:W-:Y:S01]  /*4fc0*/  PRMT R6, R6, 0x7773, RZ ;  /* 0x0000777306067816 */ /* 0x000fe200000000ff */
[----:B------:R-:W-:Y:S01]  /*4fd0*/  IMAD.SHL.U32 R10, R10, 0x100, RZ ;  /* 0x000001000a0a7824 */ /* 0x000fe200078e00ff */
[----:B------:R-:W-:-:S02]  /*4fe0*/  PRMT R9, R9, 0x7773, RZ ;  /* 0x0000777309097816 */ /* 0x000fc400000000ff */
[----:B------:R-:W-:Y:S02]  /*4ff0*/  LOP3.LUT R7, R6, R7, R8, 0xfe, !PT ;  /* 0x0000000706077212 */ /* 0x000fe400078efe08 */
[----:B------:R-:W-:-:S03]  /*5000*/  LOP3.LUT R9, R9, R10, R11, 0xfe, !PT ;  /* 0x0000000a09097212 */ /* 0x000fc600078efe0b */
[----:B------:R-:W-:Y:S04]  /*5010*/  STL [R4], R7 ;  /* 0x0000000704007387 */ /* 0x000fe80000100800 */
[----:B------:R1:W-:Y:S02]  /*5020*/  STL [R4+0x4], R9 ;  /* 0x0000040904007387 */ /* 0x0003e40000100800 */
[----:B-1----:R-:W-:-:S07]  /*5030*/  VIADD R4, R4, 0x8 ;  /* 0x0000000804047836 */ /* 0x002fce0000000000 */
.L_x_49:
[----:B------:R-:W-:Y:S05]  /*5040*/  BSYNC.RECONVERGENT B6 ;  /* 0x0000000000067941 */ /* 0x000fea0003800200 */
.L_x_48:
[----:B------:R-:W-:-:S13]  /*5050*/  ISETP.NE.OR P0, PT, R5, RZ, P0 ;  /* 0x000000ff0500720c */ /* 0x000fda0000705670 */
[----:B------:R-:W-:Y:S05]  /*5060*/  @!P0 BREAK.RELIABLE B1 ;  /* 0x0000000000018942 */ /* 0x000fea0003800100 */
[----:B------:R-:W-:Y:S05]  /*5070*/  @!P0 BRA `(.L_x_42) ;  /* 0x00000000006c8947 */ /* 0x000fea0003800000 */
.L_x_44:
[----:B------:R-:W-:Y:S05]  /*5080*/  BSYNC.RELIABLE B1 ;  /* 0x0000000000017941 */ /* 0x000fea0003800100 */
.L_x_43:
[----:B------:R-:W1:Y:S01]  /*5090*/  S2R R7, SR_TID.X ;  /* 0x0000000000077919 */ /* 0x000e620000002100 */
[----:B------:R-:W2:Y:S01]  /*50a0*/  S2UR UR5, SR_CgaCtaId ;  /* 0x00000000000579c3 */ /* 0x000ea20000008800 */
[----:B------:R-:W-:Y:S02]  /*50b0*/  UMOV UR4, 0x400 ;  /* 0x0000040000047882 */ /* 0x000fe40000000000 */
[----:B------:R-:W-:-:S04]  /*50c0*/  UIADD3 UR4, UPT, UPT, UR4, 0x80, URZ ;  /* 0x0000008004047890 */ /* 0x000fc8000fffe0ff */
[----:B--2---:R-:W-:Y:S01]  /*50d0*/  ULEA UR4, UR5, UR4, 0x18 ;  /* 0x0000000405047291 */ /* 0x004fe2000f8ec0ff */
[----:B-1----:R-:W-:-:S05]  /*50e0*/  IMAD R7, R7, 0x80, R26 ;  /* 0x0000008007077824 */ /* 0x002fca00078e021a */
[----:B------:R-:W-:-:S07]  /*50f0*/  VIADD R12, R7, UR4 ;  /* 0x00000004070c7c36 */ /* 0x000fce0008000000 */
.L_x_50:
[----:B------:R-:W2:Y:S01]  /*5100*/  LDL R10, [R4] ;  /* 0x00000000040a7983 */ /* 0x000ea20000100800 */
[----:B------:R-:W-:Y:S02]  /*5110*/  IMAD.IADD R6, R12, 0x1, R3 ;  /* 0x000000010c067824 */ /* 0x000fe400078e0203 */
[----:B------:R-:W-:Y:S02]  /*5120*/  VIADD R5, R5, 0x4 ;  /* 0x0000000405057836 */ /* 0x000fe40000000000 */
[----:B------:R-:W-:Y:S02]  /*5130*/  VIADD R3, R3, 0x4 ;  /* 0x0000000403037836 */ /* 0x000fe40000000000 */
[----:B------:R-:W1:Y:S01]  /*5140*/  LDS R6, [R6] ;  /* 0x0000000006067984 */ /* 0x000e620000000800 */
[----:B------:R-:W-:Y:S02]  /*5150*/  ISETP.NE.AND P0, PT, R5, RZ, PT ;  /* 0x000000ff0500720c */ /* 0x000fe40003f05270 */
[----:B-1----:R-:W-:-:S02]  /*5160*/  PRMT R8, R6, 0x7771, RZ ;  /* 0x0000777106087816 */ /* 0x002fc400000000ff */
[C---:B------:R-:W-:Y:S02]  /*5170*/  PRMT R7, R6.reuse, 0x7770, RZ ;  /* 0x0000777006077816 */ /* 0x040fe400000000ff */
[----:B------:R-:W-:Y:S01]  /*5180*/  PRMT R11, R6, 0x7773, RZ ;  /* 0x00007773060b7816 */ /* 0x000fe200000000ff */
[----:B------:R-:W-:Y:S01]  /*5190*/  IMAD.U32 R9, R8, 0x10000, RZ ;  /* 0x0001000008097824 */ /* 0x000fe200078e00ff */
[----:B------:R-:W-:Y:S01]  /*51a0*/  PRMT R8, R6, 0x7772, RZ ;  /* 0x0000777206087816 */ /* 0x000fe200000000ff */
[----:B------:R-:W-:-:S03]  /*51b0*/  IMAD.SHL.U32 R7, R7, 0x1000000, RZ ;  /* 0x0100000007077824 */ /* 0x000fc600078e00ff */
[----:B------:R-:W-:Y:S01]  /*51c0*/  LOP3.LUT R9, R9, 0xff0000, RZ, 0xc0, !PT ;  /* 0x00ff000009097812 */ /* 0x000fe200078ec0ff */
[----:B------:R-:W-:-:S03]  /*51d0*/  IMAD.SHL.U32 R8, R8, 0x100, RZ ;  /* 0x0000010008087824 */ /* 0x000fc600078e00ff */
[----:B--2---:R-:W-:-:S04]  /*51e0*/  LOP3.LUT R7, R9, R7, R10, 0xfe, !PT ;  /* 0x0000000709077212 */ /* 0x004fc800078efe0a */
[----:B------:R-:W-:-:S05]  /*51f0*/  LOP3.LUT R7, R11, R8, R7, 0xfe, !PT ;  /* 0x000000080b077212 */ /* 0x000fca00078efe07 */
[----:B------:R1:W-:Y:S02]  /*5200*/  STL [R4], R7 ;  /* 0x0000000704007387 */ /* 0x0003e40000100800 */
[----:B-1----:R-:W-:Y:S01]  /*5210*/  VIADD R4, R4, 0x4 ;  /* 0x0000000404047836 */ /* 0x002fe20000000000 */
[----:B------:R-:W-:Y:S06]  /*5220*/  @P0 BRA `(.L_x_50) ;  /* 0xfffffffc00b40947 */ /* 0x000fec000383ffff */
.L_x_42:
[----:B------:R-:W-:Y:S05]  /*5230*/  BSYNC.RECONVERGENT B2 ;  /* 0x0000000000027941 */ /* 0x000fea0003800200 */
.L_x_41:
[----:B------:R-:W-:-:S13]  /*5240*/  ISETP.NE.AND P0, PT, R35, RZ, PT ;  /* 0x000000ff2300720c */ /* 0x000fda0003f05270 */
[----:B------:R-:W-:Y:S05]  /*5250*/  @!P0 BRA `(.L_x_40) ;  /* 0x00000000009c8947 */ /* 0x000fea0003800000 */
[----:B-12---:R-:W-:-:S05]  /*5260*/  LOP3.LUT R4, R3, 0xfffffffc, RZ, 0xc0, !PT ;  /* 0xfffffffc03047812 */ /* 0x006fca00078ec0ff */
[----:B------:R-:W-:-:S05]  /*5270*/  IMAD.IADD R9, R1, 0x1, R4 ;  /* 0x0000000101097824 */ /* 0x000fca00078e0204 */
[----:B------:R-:W2:Y:S01]  /*5280*/  LDL R7, [R9+0x20] ;  /* 0x0000200009077983 */ /* 0x000ea20000100800 */
[----:B------:R-:W1:Y:S01]  /*5290*/  S2UR UR5, SR_CgaCtaId ;  /* 0x00000000000579c3 */ /* 0x000e620000008800 */
[----:B------:R-:W-:Y:S01]  /*52a0*/  UMOV UR4, 0x400 ;  /* 0x0000040000047882 */ /* 0x000fe20000000000 */
[----:B------:R-:W-:Y:S01]  /*52b0*/  IMAD.SHL.U32 R5, R3, 0x8, RZ ;  /* 0x0000000803057824 */ /* 0x000fe200078e00ff */
[----:B------:R-:W3:Y:S01]  /*52c0*/  S2R R4, SR_TID.X ;  /* 0x0000000000047919 */ /* 0x000ee20000002100 */
[----:B------:R-:W-:Y:S01]  /*52d0*/  UIADD3 UR4, UPT, UPT, UR4, 0x80, URZ ;  /* 0x0000008004047890 */ /* 0x000fe2000fffe0ff */
[----:B------:R-:W-:Y:S02]  /*52e0*/  ISETP.NE.AND P0, PT, R35, 0x1, PT ;  /* 0x000000012300780c */ /* 0x000fe40003f05270 */
[----:B------:R-:W-:Y:S01]  /*52f0*/  LOP3.LUT R5, R5, 0x18, RZ, 0xc, !PT ;  /* 0x0000001805057812 */ /* 0x000fe200078e0cff */
[----:B-1----:R-:W-:-:S06]  /*5300*/  ULEA UR4, UR5, UR4, 0x18 ;  /* 0x0000000405047291 */ /* 0x002fcc000f8ec0ff */
[----:B---3--:R-:W-:-:S04]  /*5310*/  LEA R4, R4, UR4, 0x7 ;  /* 0x0000000404047c11 */ /* 0x008fc8000f8e38ff */
[----:B------:R-:W-:-:S05]  /*5320*/  IADD3 R11, PT, PT, R4, R3, R26 ;  /* 0x00000003040b7210 */ /* 0x000fca0007ffe01a */
[----:B------:R-:W1:Y:S02]  /*5330*/  LDS.U8 R4, [R11] ;  /* 0x000000000b047984 */ /* 0x000e640000000000 */
[----:B-1----:R-:W-:-:S04]  /*5340*/  SHF.L.U32 R4, R4, R5, RZ ;  /* 0x0000000504047219 */ /* 0x002fc800000006ff */
[----:B--2---:R-:W-:-:S05]  /*5350*/  LOP3.LUT R4, R4, R7, RZ, 0xfc, !PT ;  /* 0x0000000704047212 */ /* 0x004fca00078efcff */
[----:B------:R3:W-:Y:S01]  /*5360*/  STL [R9+0x20], R4 ;  /* 0x0000200409007387 */ /* 0x0007e20000100800 */
[----:B------:R-:W-:Y:S05]  /*5370*/  @!P0 BRA `(.L_x_40) ;  /* 0x0000000000548947 */ /* 0x000fea0003800000 */
[----:B------:R-:W-:-:S05]  /*5380*/  VIADD R5, R3, 0x1 ;  /* 0x0000000103057836 */ /* 0x000fca0000000000 */
[----:B---3--:R-:W-:-:S05]  /*5390*/  LOP3.LUT R4, R5, 0xfffffffc, RZ, 0xc0, !PT ;  /* 0xfffffffc05047812 */ /* 0x008fca00078ec0ff */
[----:B------:R-:W-:Y:S02]  /*53a0*/  IMAD.IADD R10, R1, 0x1, R4 ;  /* 0x00000001010a7824 */ /* 0x000fe400078e0204 */
[----:B------:R-:W1:Y:S04]  /*53b0*/  LDS.U8 R4, [R11+0x1] ;  /* 0x000001000b047984 */ /* 0x000e680000000000 */
[----:B------:R-:W2:Y:S01]  /*53c0*/  LDL R6, [R10+0x20] ;  /* 0x000020000a067983 */ /* 0x000ea20000100800 */
[----:B------:R-:W-:Y:S01]  /*53d0*/  ISETP.NE.AND P0, PT, R35, 0x2, PT ;  /* 0x000000022300780c */ /* 0x000fe20003f05270 */
[----:B------:R-:W-:-:S05]  /*53e0*/  IMAD.SHL.U32 R5, R5, 0x8, RZ ;  /* 0x0000000805057824 */ /* 0x000fca00078e00ff */
[----:B------:R-:W-:-:S07]  /*53f0*/  LOP3.LUT R5, R5, 0x18, RZ, 0xc, !PT ;  /* 0x0000001805057812 */ /* 0x000fce00078e0cff */
[----:B------:R-:W-:Y:S01]  /*5400*/  @P0 VIADD R3, R3, 0x2 ;  /* 0x0000000203030836 */ /* 0x000fe20000000000 */
[----:B-1----:R-:W-:-:S04]  /*5410*/  SHF.L.U32 R5, R4, R5, RZ ;  /* 0x0000000504057219 */ /* 0x002fc800000006ff */
[----:B------:R-:W-:-:S05]  /*5420*/  @P0 LOP3.LUT R4, R3, 0xfffffffc, RZ, 0xc0, !PT ;  /* 0xfffffffc03040812 */ /* 0x000fca00078ec0ff */
[----:B------:R-:W-:Y:S02]  /*5430*/  @P0 IMAD.IADD R8, R1, 0x1, R4 ;  /* 0x0000000101080824 */ /* 0x000fe400078e0204 */
[----:B------:R-:W1:Y:S01]  /*5440*/  @P0 LDS.U8 R4, [R11+0x2] ;  /* 0x000002000b040984 */ /* 0x000e620000000000 */
[----:B--2---:R-:W-:-:S05]  /*5450*/  LOP3.LUT R5, R5, R6, RZ, 0xfc, !PT ;  /* 0x0000000605057212 */ /* 0x004fca00078efcff */
[----:B------:R4:W-:Y:S04]  /*5460*/  STL [R10+0x20], R5 ;  /* 0x000020050a007387 */ /* 0x0009e80000100800 */
[----:B------:R-:W2:Y:S01]  /*5470*/  @P0 LDL R6, [R8+0x20] ;  /* 0x0000200008060983 */ /* 0x000ea20000100800 */
[----:B------:R-:W-:-:S05]  /*5480*/  @P0 IMAD.SHL.U32 R3, R3, 0x8, RZ ;  /* 0x0000000803030824 */ /* 0x000fca00078e00ff */
[----:B------:R-:W-:-:S04]  /*5490*/  @P0 LOP3.LUT R3, R3, 0x18, RZ, 0xc, !PT ;  /* 0x0000001803030812 */ /* 0x000fc800078e0cff */
[----:B-1----:R-:W-:-:S04]  /*54a0*/  @P0 SHF.L.U32 R3, R4, R3, RZ ;  /* 0x0000000304030219 */ /* 0x002fc800000006ff */
[----:B--2---:R-:W-:-:S05]  /*54b0*/  @P0 LOP3.LUT R3, R3, R6, RZ, 0xfc, !PT ;  /* 0x0000000603030212 */ /* 0x004fca00078efcff */
[----:B------:R4:W-:Y:S02]  /*54c0*/  @P0 STL [R8+0x20], R3 ;  /* 0x0000200308000387 */ /* 0x0009e40000100800 */
.L_x_40:
[----:B------:R-:W-:Y:S05]  /*54d0*/  BSYNC.RECONVERGENT B3 ;  /* 0x0000000000037941 */ /* 0x000fea0003800200 */
.L_x_39:
[----:B----4-:R-:W4:Y:S02]  /*54e0*/  LDL R3, [R30] ;  /* 0x000000001e037983 */ /* 0x010f240000100800 */
[----:B----4-:R-:W-:-:S05]  /*54f0*/  LOP3.LUT R3, R3, R34, RZ, 0xfc, !PT ;  /* 0x0000002203037212 */ /* 0x010fca00078efcff */
[----:B------:R4:W-:Y:S02]  /*5500*/  STL [R30], R3 ;  /* 0x000000031e007387 */ /* 0x0009e40000100800 */
.L_x_38:
[----:B------:R-:W-:Y:S05]  /*5510*/  BSYNC.RECONVERGENT B4 ;  /* 0x0000000000047941 */ /* 0x000fea0003800200 */
.L_x_37:
[----:B------:R-:W5:Y:S04]  /*5520*/  LDL.128 R20, [R1+0x20] ;  /* 0x0000200001147983 */ /* 0x000f680000100c00 */
[----:B--23--:R-:W2:Y:S04]  /*5530*/  LDL.128 R8, [R1+0x30] ;  /* 0x0000300001087983 */ /* 0x00cea80000100c00 */
[----:B-1----:R-:W3:Y:S04]  /*5540*/  LDL.128 R4, [R1+0x40] ;  /* 0x0000400001047983 */ /* 0x002ee80000100c00 */
[----:B------:R-:W3:Y:S01]  /*5550*/  LDL.64 R12, [R1+0x50] ;  /* 0x00005000010c7983 */ /* 0x000ee20000100a00 */
[----:B----4-:R-:W-:-:S05]  /*5560*/  VIADD R3, R31, 0xffffffff ;  /* 0xffffffff1f037836 */ /* 0x010fca0000000000 */
[----:B------:R-:W-:-:S13]  /*5570*/  ISETP.NE.AND P0, PT, R0, R3, PT ;  /* 0x000000030000720c */ /* 0x000fda0003f05270 */
[----:B------:R-:W4:Y:S01]  /*5580*/  @P0 LDL.64 R14, [R1+0x58] ;  /* 0x00005800010e0983 */ /* 0x000f220000100a00 */
[----:B------:R-:W-:Y:S01]  /*5590*/  LOP3.LUT R3, R27, R28, R38, 0xe2, !PT ;  /* 0x0000001c1b037212 */ /* 0x000fe200078ee226 */
[----:B------:R-:W-:Y:S01]  /*55a0*/  VIADD R0, R0, 0x1 ;  /* 0x0000000100007836 */ /* 0x000fe20000000000 */
[----:B------:R-:W-:Y:S02]  /*55b0*/  LEA.HI R17, R29, R16, R29, 0x5 ;  /* 0x000000101d117211 */ /* 0x000fe400078f281d */
[----:B------:R-:W-:-:S04]  /*55c0*/  SHF.L.W.U32.HI R18, R28, 0x1e, R28 ;  /* 0x0000001e1c127819 */ /* 0x000fc80000010e1c */
[----:B------:R-:W-:Y:S02]  /*55d0*/  LOP3.LUT R24, R18, R29, R27, 0xe2, !PT ;  /* 0x0000001d12187212 */ /* 0x000fe400078ee21b */
[----:B-----5:R-:W-:-:S05]  /*55e0*/  IADD3 R3, PT, PT, R20, R17, R3 ;  /* 0x0000001114037210 */ /* 0x020fca0007ffe003 */
[----:B------:R-:W-:-:S05]  /*55f0*/  VIADD R3, R3, 0x5a827999 ;  /* 0x5a82799903037836 */ /* 0x000fca0000000000 */
[----:B------:R-:W-:Y:S02]  /*5600*/  LEA.HI R17, R3, R38, R3, 0x5 ;  /* 0x0000002603117211 */ /* 0x000fe400078f2803 */
[----:B---3--:R-:W-:Y:S02]  /*5610*/  LOP3.LUT R43, R22, R4, R13, 0x96, !PT ;  /* 0x00000004162b7212 */ /* 0x008fe400078e960d */
[----:B------:R-:W-:Y:S02]  /*5620*/  IADD3 R17, PT, PT, R21, R17, R24 ;  /* 0x0000001115117210 */ /* 0x000fe40007ffe018 */
[----:B------:R-:W-:Y:S02]  /*5630*/  SHF.L.W.U32.HI R24, R29, 0x1e, R29 ;  /* 0x0000001e1d187819 */ /* 0x000fe40000010e1d */
[----:B------:R-:W-:Y:S01]  /*5640*/  LOP3.LUT R43, R43, R20, RZ, 0x3c, !PT ;  /* 0x000000142b2b7212 */ /* 0x000fe200078e3cff */
[----:B------:R-:W-:Y:S01]  /*5650*/  VIADD R17, R17, 0x5a827999 ;  /* 0x5a82799911117836 */ /* 0x000fe20000000000 */
[----:B------:R-:W-:-:S04]  /*5660*/  LOP3.LUT R39, R24, R3, R18, 0xe2, !PT ;  /* 0x0000000318277212 */ /* 0x000fc800078ee212 */
[----:B------:R-:W-:-:S04]  /*5670*/  LEA.HI R40, R17, R27, R17, 0x5 ;  /* 0x0000001b11287211 */ /* 0x000fc800078f2811 */
[----:B------:R-:W-:Y:S02]  /*5680*/  IADD3 R39, PT, PT, R22, R40, R39 ;  /* 0x0000002816277210 */ /* 0x000fe40007ffe027 */
[----:B------:R-:W-:Y:S01]  /*5690*/  SHF.L.W.U32.HI R40, R3, 0x1e, R3 ;  /* 0x0000001e03287819 */ /* 0x000fe20000010e03 */
[----:B------:R-:W-:Y:S02]  /*56a0*/  @!P0 IMAD.MOV.U32 R14, RZ, RZ, R2 ;  /* 0x000000ffff0e8224 */ /* 0x000fe400078e0002 */
[----:B------:R-:W-:Y:S01]  /*56b0*/  VIADD R39, R39, 0x5a827999 ;  /* 0x5a82799927277836 */ /* 0x000fe20000000000 */
[----:B------:R-:W-:-:S04]  /*56c0*/  LOP3.LUT R42, R40, R17, R24, 0xe2, !PT ;  /* 0x00000011282a7212 */ /* 0x000fc800078ee218 */
[----:B------:R-:W-:-:S04]  /*56d0*/  LEA.HI R18, R39, R18, R39, 0x5 ;  /* 0x0000001227127211 */ /* 0x000fc800078f2827 */
[----:B------:R-:W-:Y:S02]  /*56e0*/  IADD3 R18, PT, PT, R23, R18, R42 ;  /* 0x0000001217127210 */ /* 0x000fe40007ffe02a */
[----:B------:R-:W-:-:S03]  /*56f0*/  SHF.L.W.U32.HI R42, R17, 0x1e, R17 ;  /* 0x0000001e112a7819 */ /* 0x000fc60000010e11 */
[----:B------:R-:W-:Y:S01]  /*5700*/  VIADD R3, R18, 0x5a827999 ;  /* 0x5a82799912037836 */ /* 0x000fe20000000000 */
[----:B------:R-:W-:Y:S02]  /*5710*/  LOP3.LUT R17, R42, R39, R40, 0xe2, !PT ;  /* 0x000000272a117212 */ /* 0x000fe400078ee228 */
[----:B------:R-:W-:Y:S02]  /*5720*/  SHF.L.W.U32.HI R18, R39, 0x1e, R39 ;  /* 0x0000001e27127819 */ /* 0x000fe40000010e27 */
[----:B------:R-:W-:-:S04]  /*5730*/  LEA.HI R24, R3, R24, R3, 0x5 ;  /* 0x0000001803187211 */ /* 0x000fc800078f2803 */
[----:B--2---:R-:W-:Y:S02]  /*5740*/  IADD3 R17, PT, PT, R8, R24, R17 ;  /* 0x0000001808117210 */ /* 0x004fe40007ffe011 */
[----:B------:R-:W-:-:S03]  /*5750*/  LOP3.LUT R24, R18, R3, R42, 0xe2, !PT ;  /* 0x0000000312187212 */ /* 0x000fc600078ee22a */
[----:B------:R-:W-:-:S05]  /*5760*/  VIADD R17, R17, 0x5a827999 ;  /* 0x5a82799911117836 */ /* 0x000fca0000000000 */
[----:B------:R-:W-:-:S04]  /*5770*/  LEA.HI R40, R17, R40, R17, 0x5 ;  /* 0x0000002811287211 */ /* 0x000fc800078f2811 */
[----:B------:R-:W-:Y:S02]  /*5780*/  IADD3 R24, PT, PT, R9, R40, R24 ;  /* 0x0000002809187210 */ /* 0x000fe40007ffe018 */
[----:B------:R-:W-:-:S03]  /*5790*/  SHF.L.W.U32.HI R40, R3, 0x1e, R3 ;  /* 0x0000001e03287819 */ /* 0x000fc60000010e03 */
[----:B------:R-:W-:Y:S01]  /*57a0*/  VIADD R3, R24, 0x5a827999 ;  /* 0x5a82799918037836 */ /* 0x000fe20000000000 */
[----:B------:R-:W-:Y:S02]  /*57b0*/  LOP3.LUT R39, R40, R17, R18, 0xe2, !PT ;  /* 0x0000001128277212 */ /* 0x000fe400078ee212 */
[----:B------:R-:W-:Y:S02]  /*57c0*/  SHF.L.W.U32.HI R24, R17, 0x1e, R17 ;  /* 0x0000001e11187819 */ /* 0x000fe40000010e11 */
[----:B------:R-:W-:-:S04]  /*57d0*/  LEA.HI R42, R3, R42, R3, 0x5 ;  /* 0x0000002a032a7211 */ /* 0x000fc800078f2803 */
[----:B------:R-:W-:Y:S02]  /*57e0*/  IADD3 R39, PT, PT, R10, R42, R39 ;  /* 0x0000002a0a277210 */ /* 0x000fe40007ffe027 */
        /* <DEDUP_REMOVED lines=30> */
[----:B------:R-:W-:Y:S02]  /*59d0*/  LOP3.LUT R40, R39, R17, R42, 0xe2, !PT ;  /* 0x0000001127287212 */ /* 0x000fe400078ee22a */
[----:B------:R-:W-:Y:S01]  /*59e0*/  SHF.L.W.U32.HI R17, R17, 0x1e, R17 ;  /* 0x0000001e11117819 */ /* 0x000fe20000010e11 */
[----:B------:R-:W-:-:S05]  /*59f0*/  VIADD R18, R3, 0x5a827999 ;  /* 0x5a82799903127836 */ /* 0x000fca0000000000 */
[----:B------:R-:W-:Y:S02]  /*5a00*/  LEA.HI R24, R18, R24, R18, 0x5 ;  /* 0x0000001812187211 */ /* 0x000fe400078f2812 */
[----:B------:R-:W-:Y:S02]  /*5a10*/  LOP3.LUT R3, R17, R18, R39, 0xe2, !PT ;  /* 0x0000001211037212 */ /* 0x000fe400078ee227 */
[----:B------:R-:W-:Y:S02]  /*5a20*/  IADD3 R24, PT, PT, R13, R24, R40 ;  /* 0x000000180d187210 */ /* 0x000fe40007ffe028 */
[----:B----4-:R-:W-:-:S03]  /*5a30*/  LOP3.LUT R40, R23, R5, R14, 0x96, !PT ;  /* 0x0000000517287212 */ /* 0x010fc600078e960e */
[----:B------:R-:W-:Y:S01]  /*5a40*/  VIADD R41, R24, 0x5a827999 ;  /* 0x5a82799918297836 */ /* 0x000fe20000000000 */
[----:B------:R-:W-:-:S04]  /*5a50*/  SHF.L.W.U32.HI R24, R18, 0x1e, R18 ;  /* 0x0000001e12187819 */ /* 0x000fc80000010e12 */
[----:B------:R-:W-:Y:S02]  /*5a60*/  LEA.HI R42, R41, R42, R41, 0x5 ;  /* 0x0000002a292a7211 */ /* 0x000fe400078f2829 */
[----:B------:R-:W-:Y:S02]  /*5a70*/  LOP3.LUT R18, R24, R41, R17, 0xe2, !PT ;  /* 0x0000002918127212 */ /* 0x000fe400078ee211 */
[----:B------:R-:W-:Y:S01]  /*5a80*/  IADD3 R42, PT, PT, R14, R42, R3 ;  /* 0x0000002a0e2a7210 */ /* 0x000fe20007ffe003 */
[----:B------:R-:W-:-:S04]  /*5a90*/  IMAD.SHL.U32 R3, R25, 0x8, RZ ;  /* 0x0000000819037824 */ /* 0x000fc800078e00ff */
[----:B------:R-:W-:Y:S01]  /*5aa0*/  VIADD R42, R42, 0x5a827999 ;  /* 0x5a8279992a2a7836 */ /* 0x000fe20000000000 */
[----:B------:R4:W-:Y:S01]  /*5ab0*/  @!P0 STL.64 [R1+0x58], R2 ;  /* 0x0000580201008387 */ /* 0x0009e20000100a00 */
[----:B------:R-:W-:Y:S01]  /*5ac0*/  @!P0 IMAD.MOV.U32 R15, RZ, RZ, R3 ;  /* 0x000000ffff0f8224 */ /* 0x000fe200078e0003 */
[----:B------:R-:W-:Y:S02]  /*5ad0*/  ISETP.GE.AND P0, PT, R0, R31, PT ;  /* 0x0000001f0000720c */ /* 0x000fe40003f06270 */
[----:B------:R-:W-:-:S04]  /*5ae0*/  LEA.HI R39, R42, R39, R42, 0x5 ;  /* 0x000000272a277211 */ /* 0x000fc800078f282a */
[----:B------:R-:W-:Y:S02]  /*5af0*/  IADD3 R18, PT, PT, R15, R39, R18 ;  /* 0x000000270f127210 */ /* 0x000fe40007ffe012 */
[----:B------:R-:W-:-:S03]  /*5b00*/  SHF.L.W.U32.HI R39, R41, 0x1e, R41 ;  /* 0x0000001e29277819 */ /* 0x000fc60000010e29 */
[----:B------:R-:W-:Y:S01]  /*5b10*/  VIADD R20, R18, 0x5a827999 ;  /* 0x5a82799912147836 */ /* 0x000fe20000000000 */
[----:B------:R-:W-:Y:S02]  /*5b20*/  SHF.L.W.U32.HI R18, R43, 0x1, R43 ;  /* 0x000000012b127819 */ /* 0x000fe40000010e2b */
[----:B------:R-:W-:Y:S02]  /*5b30*/  LOP3.LUT R41, R39, R42, R24, 0xe2, !PT ;  /* 0x0000002a27297212 */ /* 0x000fe400078ee218 */
[----:B------:R-:W-:-:S04]  /*5b40*/  LEA.HI R17, R20, R17, R20, 0x5 ;  /* 0x0000001114117211 */ /* 0x000fc800078f2814 */
[----:B------:R-:W-:Y:S02]  /*5b50*/  IADD3 R17, PT, PT, R18, R17, R41 ;  /* 0x0000001112117210 */ /* 0x000fe40007ffe029 */
[----:B------:R-:W-:Y:S02]  /*5b60*/  LOP3.LUT R41, R40, R21, RZ, 0x3c, !PT ;  /* 0x0000001528297212 */ /* 0x000fe400078e3cff */
[----:B------:R-:W-:Y:S01]  /*5b70*/  SHF.L.W.U32.HI R40, R42, 0x1e, R42 ;  /* 0x0000001e2a287819 */ /* 0x000fe20000010e2a */
[----:B------:R-:W-:Y:S01]  /*5b80*/  VIADD R21, R17, 0x5a827999 ;  /* 0x5a82799911157836 */ /* 0x000fe20000000000 */
[----:B------:R-:W-:Y:S02]  /*5b90*/  SHF.L.W.U32.HI R17, R41, 0x1, R41 ;  /* 0x0000000129117819 */ /* 0x000fe40000010e29 */
[----:B------:R-:W-:Y:S02]  /*5ba0*/  LOP3.LUT R42, R40, R20, R39, 0xe2, !PT ;  /* 0x00000014282a7212 */ /* 0x000fe400078ee227 */
[----:B------:R-:W-:-:S02]  /*5bb0*/  LEA.HI R24, R21, R24, R21, 0x5 ;  /* 0x0000001815187211 */ /* 0x000fc400078f2815 */
[----:B------:R-:W-:Y:S02]  /*5bc0*/  LOP3.LUT R41, R8, R6, R15, 0x96, !PT ;  /* 0x0000000608297212 */ /* 0x000fe400078e960f */
[----:B------:R-:W-:Y:S02]  /*5bd0*/  IADD3 R24, PT, PT, R17, R24, R42 ;  /* 0x0000001811187210 */ /* 0x000fe40007ffe02a */
[----:B------:R-:W-:Y:S02]  /*5be0*/  LOP3.LUT R22, R41, R22, RZ, 0x3c, !PT ;  /* 0x0000001629167212 */ /* 0x000fe400078e3cff */
[----:B------:R-:W-:Y:S01]  /*5bf0*/  SHF.L.W.U32.HI R41, R20, 0x1e, R20 ;  /* 0x0000001e14297819 */ /* 0x000fe20000010e14 */
[----:B------:R-:W-:Y:S01]  /*5c00*/  VIADD R24, R24, 0x5a827999 ;  /* 0x5a82799918187836 */ /* 0x000fe20000000000 */
[----:B------:R-:W-:Y:S02]  /*5c10*/  SHF.L.W.U32.HI R20, R22, 0x1, R22 ;  /* 0x0000000116147819 */ /* 0x000fe40000010e16 */
[----:B------:R-:W-:-:S02]  /*5c20*/  LOP3.LUT R43, R41, R21, R40, 0xe2, !PT ;  /* 0x00000015292b7212 */ /* 0x000fc400078ee228 */
        /* <DEDUP_REMOVED lines=153> */
[----:B------:R-:W-:Y:S02]  /*65c0*/  SHF.L.W.U32.HI R39, R40, 0x1e, R40 ;  /* 0x0000001e28277819 */ /* 0x000fe40000010e28 */
[----:B------:R-:W-:Y:S02]  /*65d0*/  IADD3 R40, PT, PT, R9, R42, R22 ;  /* 0x0000002a09287210 */ /* 0x000fe40007ffe016 */
[----:B------:R-:W-:Y:S02]  /*65e0*/  LOP3.LUT R41, R4, R14, R21, 0x96, !PT ;  /* 0x0000000e04297212 */ /* 0x000fe400078e9615 */
[----:B------:R-:W-:Y:S01]  /*65f0*/  LOP3.LUT R42, R5, R15, R8, 0x96, !PT ;  /* 0x0000000f052a7212 */ /* 0x000fe200078e9608 */
[----:B------:R-:W-:Y:S01]  /*6600*/  VIADD R40, R40, 0x6ed9eba1 ;  /* 0x6ed9eba128287836 */ /* 0x000fe20000000000 */
[----:B------:R-:W-:-:S02]  /*6610*/  LOP3.LUT R10, R41, R10, RZ, 0x3c, !PT ;  /* 0x0000000a290a7212 */ /* 0x000fc400078e3cff */
[--C-:B------:R-:W-:Y:S02]  /*6620*/  LOP3.LUT R41, R24, R39, R43.reuse, 0x96, !PT ;  /* 0x0000002718297212 */ /* 0x100fe400078e962b */
[----:B------:R-:W-:Y:S02]  /*6630*/  SHF.L.W.U32.HI R10, R10, 0x1, R10 ;  /* 0x000000010a0a7819 */ /* 0x000fe40000010e0a */
[----:B------:R-:W-:Y:S02]  /*6640*/  LEA.HI R41, R40, R41, R40, 0x5 ;  /* 0x0000002928297211 */ /* 0x000fe400078f2828 */
[----:B------:R-:W-:Y:S02]  /*6650*/  SHF.L.W.U32.HI R22, R43, 0x1e, R43 ;  /* 0x0000001e2b167819 */ /* 0x000fe40000010e2b */
[----:B------:R-:W-:Y:S02]  /*6660*/  IADD3 R23, PT, PT, R10, R41, R23 ;  /* 0x000000290a177210 */ /* 0x000fe40007ffe017 */
[----:B------:R-:W-:-:S02]  /*6670*/  LOP3.LUT R11, R42, R11, RZ, 0x3c, !PT ;  /* 0x0000000b2a0b7212 */ /* 0x000fc400078e3cff */
[----:B------:R-:W-:Y:S01]  /*6680*/  LOP3.LUT R42, R39, R22, R40, 0x96, !PT ;  /* 0x00000016272a7212 */ /* 0x000fe200078e9628 */
[----:B------:R-:W-:Y:S01]  /*6690*/  VIADD R23, R23, 0x6ed9eba1 ;  /* 0x6ed9eba117177836 */ /* 0x000fe20000000000 */
[----:B------:R-:W-:Y:S02]  /*66a0*/  SHF.L.W.U32.HI R11, R11, 0x1, R11 ;  /* 0x000000010b0b7819 */ /* 0x000fe40000010e0b */
[----:B------:R-:W-:Y:S02]  /*66b0*/  LOP3.LUT R41, R6, R18, R9, 0x96, !PT ;  /* 0x0000001206297212 */ /* 0x000fe400078e9609 */
[----:B------:R-:W-:Y:S02]  /*66c0*/  LEA.HI R42, R23, R42, R23, 0x5 ;  /* 0x0000002a172a7211 */ /* 0x000fe400078f2817 */
[----:B------:R-:W-:Y:S02]  /*66d0*/  LOP3.LUT R4, R41, R4, RZ, 0x3c, !PT ;  /* 0x0000000429047212 */ /* 0x000fe400078e3cff */
[----:B------:R-:W-:-:S02]  /*66e0*/  IADD3 R24, PT, PT, R11, R42, R24 ;  /* 0x0000002a0b187210 */ /* 0x000fc40007ffe018 */
[----:B------:R-:W-:Y:S02]  /*66f0*/  SHF.L.W.U32.HI R40, R40, 0x1e, R40 ;  /* 0x0000001e28287819 */ /* 0x000fe40000010e28 */
[----:B------:R-:W-:Y:S01]  /*6700*/  SHF.L.W.U32.HI R4, R4, 0x1, R4 ;  /* 0x0000000104047819 */ /* 0x000fe20000010e04 */
[----:B------:R-:W-:Y:S01]  /*6710*/  VIADD R24, R24, 0x6ed9eba1 ;  /* 0x6ed9eba118187836 */ /* 0x000fe20000000000 */
[----:B------:R-:W-:Y:S02]  /*6720*/  LOP3.LUT R41, R22, R40, R23, 0xe8, !PT ;  /* 0x0000002816297212 */ /* 0x000fe400078ee817 */
[----:B------:R-:W-:Y:S02]  /*6730*/  LOP3.LUT R42, R7, R17, R10, 0x96, !PT ;  /* 0x00000011072a7212 */ /* 0x000fe400078e960a */
[----:B------:R-:W-:Y:S02]  /*6740*/  LEA.HI R39, R24, R39, R24, 0x5 ;  /* 0x0000002718277211 */ /* 0x000fe400078f2818 */
[----:B------:R-:W-:-:S02]  /*6750*/  LOP3.LUT R5, R42, R5, RZ, 0x3c, !PT ;  /* 0x000000052a057212 */ /* 0x000fc400078e3cff */
[----:B------:R-:W-:Y:S02]  /*6760*/  IADD3 R39, PT, PT, R4, R39, R41 ;  /* 0x0000002704277210 */ /* 0x000fe40007ffe029 */
[----:B------:R-:W-:Y:S02]  /*6770*/  SHF.L.W.U32.HI R23, R23, 0x1e, R23 ;  /* 0x0000001e17177819 */ /* 0x000fe40000010e17 */
[----:B------:R-:W-:Y:S01]  /*6780*/  SHF.L.W.U32.HI R5, R5, 0x1, R5 ;  /* 0x0000000105057819 */ /* 0x000fe20000010e05 */
[----:B------:R-:W-:Y:S01]  /*6790*/  VIADD R39, R39, 0x8f1bbcdc ;  /* 0x8f1bbcdc27277836 */ /* 0x000fe20000000000 */
[----:B------:R-:W-:Y:S02]  /*67a0*/  LOP3.LUT R42, R40, R23, R24, 0xe8, !PT ;  /* 0x00000017282a7212 */ /* 0x000fe400078ee818 */
[----:B------:R-:W-:Y:S02]  /*67b0*/  LOP3.LUT R41, R12, R20, R11, 0x96, !PT ;  /* 0x000000140c297212 */ /* 0x000fe400078e960b */
[----:B------:R-:W-:-:S02]  /*67c0*/  LEA.HI R22, R39, R22, R39, 0x5 ;  /* 0x0000001627167211 */ /* 0x000fc400078f2827 */
[----:B------:R-:W-:Y:S02]  /*67d0*/  LOP3.LUT R6, R41, R6, RZ, 0x3c, !PT ;  /* 0x0000000629067212 */ /* 0x000fe400078e3cff */
[----:B------:R-:W-:Y:S02]  /*67e0*/  IADD3 R22, PT, PT, R5, R22, R42 ;  /* 0x0000001605167210 */ /* 0x000fe40007ffe02a */
[----:B------:R-:W-:Y:S02]  /*67f0*/  SHF.L.W.U32.HI R24, R24, 0x1e, R24 ;  /* 0x0000001e18187819 */ /* 0x000fe40000010e18 */
[----:B------:R-:W-:Y:S01]  /*6800*/  SHF.L.W.U32.HI R6, R6, 0x1, R6 ;  /* 0x0000000106067819 */ /* 0x000fe20000010e06 */
[----:B------:R-:W-:Y:S01]  /*6810*/  VIADD R41, R22, 0x8f1bbcdc ;  /* 0x8f1bbcdc16297836 */ /* 0x000fe20000000000 */
[----:B------:R-:W-:Y:S02]  /*6820*/  LOP3.LUT R43, R23, R24, R39, 0xe8, !PT ;  /* 0x00000018172b7212 */ /* 0x000fe400078ee827 */
[----:B------:R-:W-:-:S02]  /*6830*/  LOP3.LUT R42, R13, R21, R4, 0x96, !PT ;  /* 0x000000150d2a7212 */ /* 0x000fc400078e9604 */
[----:B------:R-:W-:Y:S02]  /*6840*/  LEA.HI R40, R41, R40, R41, 0x5 ;  /* 0x0000002829287211 */ /* 0x000fe400078f2829 */
[----:B------:R-:W-:Y:S02]  /*6850*/  LOP3.LUT R7, R42, R7, RZ, 0x3c, !PT ;  /* 0x000000072a077212 */ /* 0x000fe400078e3cff */
[----:B------:R-:W-:Y:S02]  /*6860*/  IADD3 R22, PT, PT, R6, R40, R43 ;  /* 0x0000002806167210 */ /* 0x000fe40007ffe02b */
[----:B------:R-:W-:Y:S02]  /*6870*/  SHF.L.W.U32.HI R39, R39, 0x1e, R39 ;  /* 0x0000001e27277819 */ /* 0x000fe40000010e27 */
[----:B------:R-:W-:Y:S01]  /*6880*/  SHF.L.W.U32.HI R7, R7, 0x1, R7 ;  /* 0x0000000107077819 */ /* 0x000fe20000010e07 */
[----:B------:R-:W-:Y:S01]  /*6890*/  VIADD R22, R22, 0x8f1bbcdc ;  /* 0x8f1bbcdc16167836 */ /* 0x000fe20000000000 */
[----:B------:R-:W-:-:S02]  /*68a0*/  LOP3.LUT R40, R24, R39, R41, 0xe8, !PT ;  /* 0x0000002718287212 */ /* 0x000fc400078ee829 */
[----:B------:R-:W-:Y:S02]  /*68b0*/  LOP3.LUT R43, R14, R8, R5, 0x96, !PT ;  /* 0x000000080e2b7212 */ /* 0x000fe400078e9605 */
        /* <DEDUP_REMOVED lines=32> */
[--C-:B------:R-:W-:Y:S02]  /*6ac0*/  LEA.HI R22, R39, R22, R39.reuse, 0x5 ;  /* 0x0000001627167211 */ /* 0x100fe400078f2827 */
        /* <DEDUP_REMOVED lines=96> */
[----:B------:R-:W-:Y:S02]  /*70d0*/  SHF.L.W.U32.HI R22, R41, 0x1e, R41 ;  /* 0x0000001e29167819 */ /* 0x000fe40000010e29 */
[----:B------:R-:W-:Y:S02]  /*70e0*/  IADD3 R23, PT, PT, R7, R23, R42 ;  /* 0x0000001707177210 */ /* 0x000fe40007ffe02a */
[----:B------:R-:W-:Y:S02]  /*70f0*/  LOP3.LUT R12, R43, R12, RZ, 0x3c, !PT ;  /* 0x0000000c2b0c7212 */ /* 0x000fe400078e3cff */
[----:B------:R-:W-:Y:S01]  /*7100*/  LOP3.LUT R42, R39, R22, R40, 0x96, !PT ;  /* 0x00000016272a7212 */ /* 0x000fe200078e9628 */
[----:B------:R-:W-:Y:S01]  /*7110*/  VIADD R41, R23, 0x8f1bbcdc ;  /* 0x8f1bbcdc17297836 */ /* 0x000fe20000000000 */
[----:B------:R-:W-:-:S02]  /*7120*/  SHF.L.W.U32.HI R12, R12, 0x1, R12 ;  /* 0x000000010c0c7819 */ /* 0x000fc40000010e0c */
[----:B------:R-:W-:Y:S02]  /*7130*/  SHF.L.W.U32.HI R40, R40, 0x1e, R40 ;  /* 0x0000001e28287819 */ /* 0x000fe40000010e28 */
[--C-:B------:R-:W-:Y:S02]  /*7140*/  LEA.HI R23, R41, R42, R41.reuse, 0x5 ;  /* 0x0000002a29177211 */ /* 0x100fe400078f2829 */
[----:B------:R-:W-:Y:S02]  /*7150*/  LOP3.LUT R42, R15, R9, R6, 0x96, !PT ;  /* 0x000000090f2a7212 */ /* 0x000fe400078e9606 */
        /* <DEDUP_REMOVED lines=38> */
[--C-:B------:R-:W-:Y:S02]  /*73c0*/  LEA.HI R44, R43, R44, R43.reuse, 0x5 ;  /* 0x0000002c2b2c7211 */ /* 0x100fe400078f282b */
        /* <DEDUP_REMOVED lines=90> */
[----:B------:R-:W-:Y:S02]  /*7970*/  LOP3.LUT R6, R13, R9, R6, 0x96, !PT ;  /* 0x000000090d067212 */ /* 0x000fe400078e9606 */
[----:B------:R-:W-:Y:S01]  /*7980*/  SHF.L.W.U32.HI R9, R22, 0x1e, R22 ;  /* 0x0000001e16097819 */ /* 0x000fe20000010e16 */
[----:B------:R-:W-:Y:S01]  /*7990*/  VIADD R21, R21, 0xca62c1d6 ;  /* 0xca62c1d615157836 */ /* 0x000fe20000000000 */
[----:B------:R-:W-:-:S02]  /*79a0*/  LOP3.LUT R6, R6, R23, RZ, 0x3c, !PT ;  /* 0x0000001706067212 */ /* 0x000fc400078e3cff */
[----:B------:R-:W-:Y:S01]  /*79b0*/  LOP3.LUT R7, R18, R10, R7, 0x96, !PT ;  /* 0x0000000a12077212 */ /* 0x000fe200078e9607 */
[----:B------:R-:W-:Y:S01]  /*79c0*/  IMAD.IADD R16, R9, 0x1, R16 ;  /* 0x0000000109107824 */ /* 0x000fe200078e0210 */
[--C-:B------:R-:W-:Y:S02]  /*79d0*/  LEA.HI R5, R21, R4, R21.reuse, 0x5 ;  /* 0x0000000415057211 */ /* 0x100fe400078f2815 */
[----:B------:R-:W-:Y:S02]  /*79e0*/  LOP3.LUT R23, R8, R9, R21, 0x96, !PT ;  /* 0x0000000908177212 */ /* 0x000fe400078e9615 */
[----:B------:R-:W-:Y:S01]  /*79f0*/  LOP3.LUT R7, R7, R14, RZ, 0x3c, !PT ;  /* 0x0000000e07077212 */ /* 0x000fe200078e3cff */
[----:B------:R-:W-:Y:S01]  /*7a00*/  IMAD.IADD R5, R20, 0x1, R5 ;  /* 0x0000000114057824 */ /* 0x000fe200078e0205 */
[----:B------:R-:W-:-:S04]  /*7a10*/  SHF.L.W.U32.HI R21, R21, 0x1e, R21 ;  /* 0x0000001e15157819 */ /* 0x000fc80000010e15 */
[----:B------:R-:W-:Y:S01]  /*7a20*/  LEA.HI R5, R6, R5, R6, 0x1 ;  /* 0x0000000506057211 */ /* 0x000fe200078f0806 */
[----:B------:R-:W-:-:S04]  /*7a30*/  IMAD.IADD R38, R21, 0x1, R38 ;  /* 0x0000000115267824 */ /* 0x000fc800078e0226 */
[----:B------:R-:W-:Y:S01]  /*7a40*/  VIADD R20, R5, 0xca62c1d6 ;  /* 0xca62c1d605147836 */ /* 0x000fe20000000000 */
[----:B------:R-:W-:-:S04]  /*7a50*/  LOP3.LUT R5, R15, R11, R12, 0x96, !PT ;  /* 0x0000000b0f057212 */ /* 0x000fc800078e960c */
[C-C-:B------:R-:W-:Y:S02]  /*7a60*/  LEA.HI R4, R20.reuse, R23, R20.reuse, 0x5 ;  /* 0x0000001714047211 */ /* 0x140fe400078f2814 */
[----:B------:R-:W-:Y:S02]  /*7a70*/  LOP3.LUT R5, R5, R13, RZ, 0x3c, !PT ;  /* 0x0000000d05057212 */ /* 0x000fe400078e3cff */
[----:B------:R-:W-:Y:S01]  /*7a80*/  LEA.HI R27, R20, R27, R20, 0x1e ;  /* 0x0000001b141b7211 */ /* 0x000fe200078ff014 */
        /* <DEDUP_REMOVED lines=9> */
[----:B----4-:R-:W-:Y:S06]  /*7b20*/  @!P0 BRA `(.L_x_51) ;  /* 0xffffffcc00188947 */ /* 0x010fec000383ffff */
.L_x_36:
[----:B------:R-:W-:Y:S05]  /*7b30*/  BSYNC.RECONVERGENT B5 ;  /* 0x0000000000057941 */ /* 0x000fea0003800200 */
.L_x_35:
[----:B------:R-:W-:Y:S01]  /*7b40*/  ISETP.GT.U32.AND P0, PT, R29, 0xffffff, PT ;  /* 0x00ffffff1d00780c */ /* 0x000fe20003f04070 */
[----:B------:R-:W-:Y:S04]  /*7b50*/  BSSY.RECONVERGENT B1, `(.L_x_52) ;  /* 0x0000071000017945 */ /* 0x000fe80003800200 */
[----:B------:R-:W-:Y:S01]  /*7b60*/  BSSY.RELIABLE B2, `(.L_x_53) ;  /* 0x0000052000027945 */ /* 0x000fe20003800100 */
[----:B------:R-:W-:Y:S02]  /*7b70*/  SHF.R.U32.HI R0, RZ, 0x18, R29 ;  /* 0x00000018ff007819 */ /* 0x000fe4000001161d */
[----:B------:R-:W-:-:S05]  /*7b80*/  PRMT R2, RZ, 0x7610, R2 ;  /* 0x00007610ff027816 */ /* 0x000fca0000000002 */
[----:B------:R-:W-:Y:S05]  /*7b90*/  @P0 BRA `(.L_x_54) ;  /* 0x0000000400380947 */ /* 0x000fea0003800000 */
[----:B------:R-:W-:Y:S01]  /*7ba0*/  ISETP.GT.U32.AND P0, PT, R29, 0xffff, PT ;  /* 0x0000ffff1d00780c */ /* 0x000fe20003f04070 */
[----:B------:R-:W-:Y:S01]  /*7bb0*/  IMAD.MOV.U32 R2, RZ, RZ, 0x8 ;  /* 0x00000008ff027424 */ /* 0x000fe200078e00ff */
[----:B------:R-:W-:-:S11]  /*7bc0*/  SHF.R.U32.HI R0, RZ, 0x10, R29 ;  /* 0x00000010ff007819 */ /* 0x000fd6000001161d */
[----:B------:R-:W-:Y:S05]  /*7bd0*/  @P0 BRA `(.L_x_54) ;  /* 0x0000000400280947 */ /* 0x000fea0003800000 */
[----:B------:R-:W-:Y:S01]  /*7be0*/  ISETP.GT.U32.AND P0, PT, R29, 0xff, PT ;  /* 0x000000ff1d00780c */ /* 0x000fe20003f04070 */
[----:B------:R-:W-:Y:S01]  /*7bf0*/  IMAD.MOV.U32 R2, RZ, RZ, 0x10 ;  /* 0x00000010ff027424 */ /* 0x000fe200078e00ff */
[----:B------:R-:W-:-:S11]  /*7c00*/  SHF.R.U32.HI R0, RZ, 0x8, R29 ;  /* 0x00000008ff007819 */ /* 0x000fd6000001161d */
[----:B------:R-:W-:Y:S05]  /*7c10*/  @P0 BRA `(.L_x_54) ;  /* 0x0000000400180947 */ /* 0x000fea0003800000 */
[----:B------:R-:W-:Y:S01]  /*7c20*/  ISETP.NE.AND P0, PT, R29, RZ, PT ;  /* 0x000000ff1d00720c */ /* 0x000fe20003f05270 */
[----:B------:R-:W-:Y:S02]  /*7c30*/  IMAD.MOV.U32 R2, RZ, RZ, 0x18 ;  /* 0x00000018ff027424 */ /* 0x000fe400078e00ff */
[----:B------:R-:W-:-:S10]  /*7c40*/  IMAD.MOV.U32 R0, RZ, RZ, R29 ;  /* 0x000000ffff007224 */ /* 0x000fd400078e001d */
        /* <DEDUP_REMOVED lines=62> */
[----:B------:R-:W-:-:S12]  /*8030*/  IMAD.MOV.U32 R0, RZ, RZ, 0xa0 ;  /* 0x000000a0ff007424 */ /* 0x000fd800078e00ff */
[----:B------:R-:W-:Y:S05]  /*8040*/  @!P0 BREAK.RELIABLE B2 ;  /* 0x0000000000028942 */ /* 0x000fea0003800100 */
[----:B------:R-:W-:Y:S05]  /*8050*/  @!P0 BRA `(.L_x_55) ;  /* 0x0000000000808947 */ /* 0x000fea0003800000 */
[----:B------:R-:W-:Y:S02]  /*8060*/  IMAD.MOV.U32 R2, RZ, RZ, 0x98 ;  /* 0x00000098ff027424 */ /* 0x000fe400078e00ff */
[----:B------:R-:W-:-:S07]  /*8070*/  IMAD.MOV.U32 R0, RZ, RZ, R16 ;  /* 0x000000ffff007224 */ /* 0x000fce00078e0010 */
.L_x_54:
[----:B------:R-:W-:Y:S05]  /*8080*/  BSYNC.RELIABLE B2 ;  /* 0x0000000000027941 */ /* 0x000fea0003800100 */
.L_x_53:
[----:B------:R-:W-:Y:S01]  /*8090*/  LOP3.LUT R3, R0, 0x1, RZ, 0xc0, !PT ;  /* 0x0000000100037812 */ /* 0x000fe200078ec0ff */
[----:B------:R-:W-:Y:S03]  /*80a0*/  BSSY.RECONVERGENT B3, `(.L_x_56) ;  /* 0x0000019000037945 */ /* 0x000fe60003800200 */
[----:B------:R-:W-:Y:S02]  /*80b0*/  ISETP.NE.U32.AND P0, PT, R3, 0x1, PT ;  /* 0x000000010300780c */ /* 0x000fe40003f05070 */
[----:B------:R-:W-:-:S11]  /*80c0*/  PRMT R3, RZ, 0x7610, R3 ;  /* 0x00007610ff037816 */ /* 0x000fd60000000003 */
[----:B------:R-:W-:Y:S05]  /*80d0*/  @!P0 BRA `(.L_x_57) ;  /* 0x0000000000548947 */ /* 0x000fea0003800000 */
[----:B------:R-:W-:Y:S01]  /*80e0*/  LOP3.LUT P0, RZ, R0, 0x2, RZ, 0xc0, !PT ;  /* 0x0000000200ff7812 */ /* 0x000fe2000780c0ff */
[----:B------:R-:W-:-:S12]  /*80f0*/  IMAD.MOV.U32 R3, RZ, RZ, 0x1 ;  /* 0x00000001ff037424 */ /* 0x000fd800078e00ff */
[----:B------:R-:W-:Y:S05]  /*8100*/  @P0 BRA `(.L_x_57) ;  /* 0x0000000000480947 */ /* 0x000fea0003800000 */
        /* <DEDUP_REMOVED lines=14> */
[----:B------:R-:W-:Y:S01]  /*81f0*/  @!P0 LOP3.LUT P1, RZ, R0, 0x80, RZ, 0xc0, !PT ;  /* 0x0000008000ff8812 */ /* 0x000fe2000782c0ff */
[----:B------:R-:W-:-:S05]  /*8200*/  @!P0 IMAD.MOV.U32 R0, RZ, RZ, 0x8 ;  /* 0x00000008ff008424 */ /* 0x000fca00078e00ff */
[----:B------:R-:W-:-:S04]  /*8210*/  @!P0 SEL R0, R0, 0x7, !P1 ;  /* 0x0000000700008807 */ /* 0x000fc80004800000 */
[----:B------:R-:W-:-:S07]  /*8220*/  @!P0 PRMT R3, R0, 0x7610, R3 ;  /* 0x0000761000038816 */ /* 0x000fce0000000003 */
.L_x_57:
[----:B------:R-:W-:Y:S05]  /*8230*/  BSYNC.RECONVERGENT B3 ;  /* 0x0000000000037941 */ /* 0x000fea0003800200 */
.L_x_56:
[----:B------:R-:W-:-:S05]  /*8240*/  IMAD.IADD R2, R3, 0x1, R2 ;  /* 0x0000000103027824 */ /* 0x000fca00078e0202 */
[----:B------:R-:W-:-:S07]  /*8250*/  PRMT R0, R2, 0x7610, R0 ;  /* 0x0000761002007816 */ /* 0x000fce0000000000 */
.L_x_55:
[----:B------:R-:W-:Y:S05]  /*8260*/  BSYNC.RECONVERGENT B1 ;  /* 0x0000000000017941 */ /* 0x000fea0003800200 */
.L_x_52:
[----:B------:R-:W4:Y:S01]  /*8270*/  S2R R2, SR_TID.X ;  /* 0x0000000000027919 */ /* 0x000f220000002100 */
[----:B------:R-:W4:Y:S01]  /*8280*/  S2UR UR6, SR_CTAID.X ;  /* 0x00000000000679c3 */ /* 0x000f220000002500 */
[----:B------:R-:W5:Y:S07]  /*8290*/  LDCU.64 UR4, c[0x0][0x3a0] ;  /* 0x00007400ff0477ac */ /* 0x000f6e0008000a00 */
[----:B------:R-:W4:Y:S02]  /*82a0*/  LDC R3, c[0x0][0x360] ;  /* 0x0000d800ff037b82 */ /* 0x000f240000000800 */
[----:B----4-:R-:W-:-:S05]  /*82b0*/  IMAD R3, R3, UR6, R2 ;  /* 0x0000000603037c24 */ /* 0x010fca000f8e0202 */
[----:B-----5:R-:W-:-:S04]  /*82c0*/  IADD3 R2, P0, PT, R3, UR4, RZ ;  /* 0x0000000403027c10 */ /* 0x020fc8000ff1e0ff */
[----:B------:R-:W-:-:S05]  /*82d0*/  LEA.HI.X.SX32 R3, R3, UR5, 0x1, P0 ;  /* 0x0000000503037c11 */ /* 0x000fca00080f0eff */
[----:B------:R-:W-:Y:S01]  /*82e0*/  STG.E.U8 desc[UR10][R2.64], R0 ;  /* 0x0000000002007986 */ /* 0x000fe2000c10110a */
[----:B------:R-:W-:Y:S05]  /*82f0*/  EXIT ;  /* 0x000000000000794d */ /* 0x000fea0003800000 */
.L_x_14:
[----:B------:R2:W-:Y:S01]  /*8300*/  STL.128 [R1+0x20], RZ ;  /* 0x000020ff01007387 */ /* 0x0005e20000100c00 */
[----:B------:R-:W-:Y:S01]  /*8310*/  UISETP.GT.AND UP0, UPT, UR13, URZ, UPT ;  /* 0x000000ff0d00728c */ /* 0x000fe2000bf04270 */
[----:B0-----:R-:W-:Y:S02]  /*8320*/  IMAD.MOV.U32 R2, RZ, RZ, RZ ;  /* 0x000000ffff027224 */ /* 0x001fe400078e00ff */
[----:B------:R2:W-:Y:S04]  /*8330*/  STL.128 [R1+0x30], RZ ;  /* 0x000030ff01007387 */ /* 0x0005e80000100c00 */
[----:B------:R2:W-:Y:S04]  /*8340*/  STL.128 [R1+0x40], RZ ;  /* 0x000040ff01007387 */ /* 0x0005e80000100c00 */
[----:B------:R2:W-:Y:S01]  /*8350*/  STL.128 [R1+0x50], RZ ;  /* 0x000050ff01007387 */ /* 0x0005e20000100c00 */
[----:B------:R-:W-:Y:S05]  /*8360*/  BRA.U !UP0, `(.L_x_58) ;  /* 0x0000000d08407547 */ /* 0x000fea000b800000 */
[----:B------:R-:W-:Y:S01]  /*8370*/  UISETP.GE.U32.AND UP1, UPT, UR13, 0x10, UPT ;  /* 0x000000100d00788c */ /* 0x000fe2000bf26070 */
[----:B------:R-:W-:Y:S01]  /*8380*/  IMAD.MOV.U32 R3, RZ, RZ, RZ ;  /* 0x000000ffff037224 */ /* 0x000fe200078e00ff */
[----:B------:R-:W-:Y:S01]  /*8390*/  ULOP3.LUT UR6, UR13, 0xf, URZ, 0xc0, !UPT ;  /* 0x0000000f0d067892 */ /* 0x000fe2000f8ec0ff */
[----:B------:R-:W0:Y:S03]  /*83a0*/  LDCU UR8, c[0x0][0x388] ;  /* 0x00007100ff0877ac */ /* 0x000e260008000800 */
[----:B------:R-:W-:-:S03]  /*83b0*/  UISETP.NE.AND UP0, UPT, UR6, URZ, UPT ;  /* 0x000000ff0600728c */ /* 0x000fc6000bf05270 */
[----:B------:R-:W-:Y:S08]  /*83c0*/  BRA.U !UP1, `(.L_x_59) ;  /* 0x0000000109cc7547 */ /* 0x000ff0000b800000 */
[----:B------:R-:W3:Y:S01]  /*83d0*/  S2UR UR5, SR_CgaCtaId ;  /* 0x00000000000579c3 */ /* 0x000ee20000008800 */
[----:B------:R-:W-:Y:S01]  /*83e0*/  ULOP3.LUT UR7, UR13, 0x7ffffff0, URZ, 0xc0, !UPT ;  /* 0x7ffffff00d077892 */ /* 0x000fe2000f8ec0ff */
[----:B------:R-:W-:Y:S01]  /*83f0*/  IMAD.MOV.U32 R27, RZ, RZ, R19 ;  /* 0x000000ffff1b7224 */ /* 0x000fe200078e0013 */
[----:B------:R-:W-:-:S04]  /*8400*/  UMOV UR4, 0x400 ;  /* 0x0000040000047882 */ /* 0x000fc80000000000 */
[----:B------:R-:W-:Y:S01]  /*8410*/  IMAD.U32 R3, RZ, RZ, UR7 ;  /* 0x00000007ff037e24 */ /* 0x000fe2000f8e00ff */
[----:B---3--:R-:W-:Y:S02]  /*8420*/  ULEA UR4, UR5, UR4, 0x18 ;  /* 0x0000000405047291 */ /* 0x008fe4000f8ec0ff */
[----:B------:R-:W-:Y:S02]  /*8430*/  UIADD3 UR5, UPT, UPT, -UR7, URZ, URZ ;  /* 0x000000ff07057290 */ /* 0x000fe4000fffe1ff */
[----:B------:R-:W-:-:S12]  /*8440*/  UIADD3 UR4, UPT, UPT, UR4, 0x7, URZ ;  /* 0x0000000704047890 */ /* 0x000fd8000fffe0ff */
.L_x_60:
[----:B-1----:R-:W3:Y:S01]  /*8450*/  LDL.128 R4, [R27] ;  /* 0x000000001b047983 */ /* 0x002ee20000100c00 */
[----:B------:R-:W-:-:S03]  /*8460*/  UIADD3 UR5, UPT, UPT, UR5, 0x10, URZ ;  /* 0x0000001005057890 */ /* 0x000fc6000fffe0ff */
[----:B------:R-:W1:Y:S01]  /*8470*/  LDS.U8 R2, [UR4+-0x7] ;  /* 0xfffff904ff027984 */ /* 0x000e620008000000 */
[----:B------:R-:W-:-:S03]  /*8480*/  UISETP.NE.AND UP1, UPT, UR5, URZ, UPT ;  /* 0x000000ff0500728c */ /* 0x000fc6000bf25270 */
[----:B------:R-:W4:Y:S04]  /*8490*/  LDS.U8 R12, [UR4+-0x3] ;  /* 0xfffffd04ff0c7984 */ /* 0x000f280008000000 */
[----:B------:R-:W5:Y:S04]  /*84a0*/  LDS.U8 R13, [UR4+-0x2] ;  /* 0xfffffe04ff0d7984 */ /* 0x000f680008000000 */
[----:B------:R-:W0:Y:S04]  /*84b0*/  LDS.U8 R23, [UR4+0x5] ;  /* 0x00000504ff177984 */ /* 0x000e280008000000 */
[----:B------:R-:W2:Y:S04]  /*84c0*/  LDS.U8 R24, [UR4+0x6] ;  /* 0x00000604ff187984 */ /* 0x000ea80008000000 */
[----:B------:R-:W2:Y:S04]  /*84d0*/  LDS.U8 R8, [UR4+-0x6] ;  /* 0xfffffa04ff087984 */ /* 0x000ea80008000000 */
[----:B------:R-:W2:Y:S04]  /*84e0*/  LDS.U8 R17, [UR4+0x1] ;  /* 0x00000104ff117984 */ /* 0x000ea80008000000 */
[----:B------:R-:W2:Y:S04]  /*84f0*/  LDS.U8 R18, [UR4+0x2] ;  /* 0x00000204ff127984 */ /* 0x000ea80008000000 */
[----:B------:R-:W-:Y:S04]  /*8500*/  LDS.U8 R10, [UR4+-0x5] ;  /* 0xfffffb04ff0a7984 */ /* 0x000fe80008000000 */
[----:B------:R-:W-:Y:S04]  /*8510*/  LDS.U8 R14, [UR4+-0x1] ;  /* 0xffffff04ff0e7984 */ /* 0x000fe80008000000 */
[----:B------:R-:W2:Y:S01]  /*8520*/  LDS.U8 R19, [UR4+0x3] ;  /* 0x00000304ff137984 */ /* 0x000ea20008000000 */
[----:B-1----:R-:W-:-:S03]  /*8530*/  IMAD.SHL.U32 R9, R2, 0x1000000, RZ ;  /* 0x0100000002097824 */ /* 0x002fc600078e00ff */
[----:B------:R-:W1:Y:S01]  /*8540*/  LDS.U8 R25, [UR4+0x7] ;  /* 0x00000704ff197984 */ /* 0x000e620008000000 */
[----:B----4-:R-:W-:-:S03]  /*8550*/  IMAD.SHL.U32 R12, R12, 0x1000000, RZ ;  /* 0x010000000c0c7824 */ /* 0x010fc600078e00ff */
[----:B------:R-:W4:Y:S01]  /*8560*/  LDS.U8 R11, [UR4+-0x4] ;  /* 0xfffffc04ff0b7984 */ /* 0x000f220008000000 */
[----:B-----5:R-:W-:-:S03]  /*8570*/  IMAD.U32 R13, R13, 0x10000, RZ ;  /* 0x000100000d0d7824 */ /* 0x020fc600078e00ff */
[----:B------:R-:W5:Y:S01]  /*8580*/  LDS.U8 R16, [UR4] ;  /* 0x00000004ff107984 */ /* 0x000f620008000000 */
[----:B0-----:R-:W-:-:S03]  /*8590*/  IMAD.SHL.U32 R2, R23, 0x1000000, RZ ;  /* 0x0100000017027824 */ /* 0x001fc600078e00ff */
[----:B------:R-:W0:Y:S01]  /*85a0*/  LDS.U8 R22, [UR4+0x4] ;  /* 0x00000404ff167984 */ /* 0x000e220008000000 */
[----:B--2---:R-:W-:-:S03]  /*85b0*/  IMAD.U32 R24, R24, 0x10000, RZ ;  /* 0x0001000018187824 */ /* 0x004fc600078e00ff */
[----:B------:R-:W2:Y:S01]  /*85c0*/  LDS.U8 R26, [UR4+0x8] ;  /* 0x00000804ff1a7984 */ /* 0x000ea20008000000 */
[----:B------:R-:W-:Y:S01]  /*85d0*/  IMAD.U32 R8, R8, 0x10000, RZ ;  /* 0x0001000008087824 */ /* 0x000fe200078e00ff */
[----:B------:R-:W-:Y:S01]  /*85e0*/  UIADD3 UR4, UPT, UPT, UR4, 0x10, URZ ;  /* 0x0000001004047890 */ /* 0x000fe2000fffe0ff */
[----:B------:R-:W-:Y:S02]  /*85f0*/  IMAD.SHL.U32 R17, R17, 0x1000000, RZ ;  /* 0x0100000011117824 */ /* 0x000fe400078e00ff */
[----:B------:R-:W-:Y:S02]  /*8600*/  IMAD.U32 R18, R18, 0x10000, RZ ;  /* 0x0001000012127824 */ /* 0x000fe400078e00ff */
[----:B------:R-:W-:Y:S02]  /*8610*/  IMAD.SHL.U32 R19, R19, 0x100, RZ ;  /* 0x0000010013137824 */ /* 0x000fe400078e00ff */
[----:B-1----:R-:W-:Y:S01]  /*8620*/  IMAD.SHL.U32 R25, R25, 0x100, RZ ;  /* 0x0000010019197824 */ /* 0x002fe200078e00ff */
[----:B---3--:R-:W-:Y:S01]  /*8630*/  LOP3.LUT R12, R13, R12, R5, 0xfe, !PT ;  /* 0x0000000c0d0c7212 */ /* 0x008fe200078efe05 */
[----:B------:R-:W-:Y:S01]  /*8640*/  IMAD.SHL.U32 R5, R10, 0x100, RZ ;  /* 0x000001000a057824 */ /* 0x000fe200078e00ff */
[----:B------:R-:W-:Y:S01]  /*8650*/  LOP3.LUT R2, R24, R2, R7, 0xfe, !PT ;  /* 0x0000000218027212 */ /* 0x000fe200078efe07 */
[----:B------:R-:W-:Y:S01]  /*8660*/  IMAD.SHL.U32 R7, R14, 0x100, RZ ;  /* 0x000001000e077824 */ /* 0x000fe200078e00ff */
[----:B------:R-:W-:-:S02]  /*8670*/  LOP3.LUT R4, R8, R9, R4, 0xfe, !PT ;  /* 0x0000000908047212 */ /* 0x000fc400078efe04 */
[----:B------:R-:W-:Y:S02]  /*8680*/  LOP3.LUT R6, R18, R17, R6, 0xfe, !PT ;  /* 0x0000001112067212 */ /* 0x000fe400078efe06 */
[----:B----4-:R-:W-:Y:S02]  /*8690*/  LOP3.LUT R4, R11, R5, R4, 0xfe, !PT ;  /* 0x000000050b047212 */ /* 0x010fe400078efe04 */
[----:B-----5:R-:W-:Y:S02]  /*86a0*/  LOP3.LUT R5, R16, R7, R12, 0xfe, !PT ;  /* 0x0000000710057212 */ /* 0x020fe400078efe0c */
[----:B0-----:R-:W-:Y:S02]  /*86b0*/  LOP3.LUT R6, R22, R19, R6, 0xfe, !PT ;  /* 0x0000001316067212 */ /* 0x001fe400078efe06 */
[----:B--2---:R-:W-:-:S05]  /*86c0*/  LOP3.LUT R7, R26, R25, R2, 0xfe, !PT ;  /* 0x000000191a077212 */ /* 0x004fca00078efe02 */
[----:B------:R0:W-:Y:S02]  /*86d0*/  STL.128 [R27], R4 ;  /* 0x000000041b007387 */ /* 0x0001e40000100c00 */
[----:B0-----:R-:W-:Y:S01]  /*86e0*/  VIADD R27, R27, 0x10 ;  /* 0x000000101b1b7836 */ /* 0x001fe20000000000 */
[----:B------:R-:W-:Y:S06]  /*86f0*/  BRA.U UP1, `(.L_x_60) ;  /* 0xfffffffd01547547 */ /* 0x000fec000b83ffff */
.L_x_59:
[----:B0-----:R-:W-:Y:S01]  /*8700*/  IMAD.U32 R2, RZ, RZ, UR8 ;  /* 0x00000008ff027e24 */ /* 0x001fe2000f8e00ff */
[----:B------:R-:W-:Y:S06]  /*8710*/  BRA.U !UP0, `(.L_x_58) ;  /* 0x0000000908547547 */ /* 0x000fec000b800000 */
[----:B------:R-:W-:Y:S02]  /*8720*/  UISETP.GE.U32.AND UP0, UPT, UR6, 0x8, UPT ;  /* 0x000000080600788c */ /* 0x000fe4000bf06070 */
[----:B------:R-:W-:-:S04]  /*8730*/  ULOP3.LUT UR7, UR13, 0x7, URZ, 0xc0, !UPT ;  /* 0x000000070d077892 */ /* 0x000fc8000f8ec0ff */
[----:B------:R-:W-:-:S03]  /*8740*/  UISETP.NE.AND UP1, UPT, UR7, URZ, UPT ;  /* 0x000000ff0700728c */ /* 0x000fc6000bf25270 */
[----:B------:R-:W-:Y:S08]  /*8750*/  BRA.U !UP0, `(.L_x_61) ;  /* 0x00000005082c7547 */ /* 0x000ff0000b800000 */
[----:B------:R-:W-:-:S05]  /*8760*/  LOP3.LUT R2, R3, 0x7ffffffc, RZ, 0xc0, !PT ;  /* 0x7ffffffc03027812 */ /* 0x000fca00078ec0ff */
[----:B-1----:R-:W-:-:S05]  /*8770*/  IMAD.IADD R9, R1, 0x1, R2 ;  /* 0x0000000101097824 */ /* 0x002fca00078e0202 */
[----:B------:R-:W3:Y:S01]  /*8780*/  LDL R7, [R9+0x20] ;  /* 0x0000200009077983 */ /* 0x000ee20000100800 */
[----:B------:R-:W0:Y:S01]  /*8790*/  S2UR UR5, SR_CgaCtaId ;  /* 0x00000000000579c3 */ /* 0x000e220000008800 */
[----:B------:R-:W-:Y:S01]  /*87a0*/  UMOV UR4, 0x400 ;  /* 0x0000040000047882 */ /* 0x000fe20000000000 */
[C---:B------:R-:W-:Y:S02]  /*87b0*/  IMAD.SHL.U32 R4, R3.reuse, 0x8, RZ ;  /* 0x0000000803047824 */ /* 0x040fe400078e00ff */
[----:B------:R-:W-:-:S03]  /*87c0*/  VIADD R6, R3, 0x1 ;  /* 0x0000000103067836 */ /* 0x000fc60000000000 */
[----:B------:R-:W-:Y:S01]  /*87d0*/  LOP3.LUT R5, R4, 0x18, RZ, 0xc, !PT ;  /* 0x0000001804057812 */ /* 0x000fe200078e0cff */
[----:B0-----:R-:W-:-:S09]  /*87e0*/  ULEA UR4, UR5, UR4, 0x18 ;  /* 0x0000000405047291 */ /* 0x001fd2000f8ec0ff */
[----:B------:R-:W0:Y:S02]  /*87f0*/  LDS.U8 R2, [R3+UR4] ;  /* 0x0000000403027984 */ /* 0x000e240008000000 */
[----:B0-----:R-:W-:Y:S02]  /*8800*/  SHF.L.U32 R4, R2, R5, RZ ;  /* 0x0000000502047219 */ /* 0x001fe400000006ff */
[----:B------:R-:W-:-:S05]  /*8810*/  LOP3.LUT R2, R6, 0x7ffffffc, RZ, 0xc0, !PT ;  /* 0x7ffffffc06027812 */ /* 0x000fca00078ec0ff */
[----:B------:R-:W-:Y:S02]  /*8820*/  IMAD.IADD R10, R1, 0x1, R2 ;  /* 0x00000001010a7824 */ /* 0x000fe400078e0202 */
[----:B------:R-:W0:Y:S01]  /*8830*/  LDS.U8 R2, [R3+UR4+0x1] ;  /* 0x0000010403027984 */ /* 0x000e220008000000 */
[----:B---3--:R-:W-:-:S05]  /*8840*/  LOP3.LUT R4, R4, R7, RZ, 0xfc, !PT ;  /* 0x0000000704047212 */ /* 0x008fca00078efcff */
[----:B------:R1:W-:Y:S04]  /*8850*/  STL [R9+0x20], R4 ;  /* 0x0000200409007387 */ /* 0x0003e80000100800 */
[----:B------:R-:W3:Y:S01]  /*8860*/  LDL R8, [R10+0x20] ;  /* 0x000020000a087983 */ /* 0x000ee20000100800 */
[----:B------:R-:W-:-:S05]  /*8870*/  IMAD.SHL.U32 R6, R6, 0x8, RZ ;  /* 0x0000000806067824 */ /* 0x000fca00078e00ff */
[----:B------:R-:W-:Y:S01]  /*8880*/  LOP3.LUT R7, R6, 0x18, RZ, 0xc, !PT ;  /* 0x0000001806077812 */ /* 0x000fe200078e0cff */
[----:B------:R-:W-:-:S03]  /*8890*/  VIADD R6, R3, 0x2 ;  /* 0x0000000203067836 */ /* 0x000fc60000000000 */
[----:B0-----:R-:W-:Y:S02]  /*88a0*/  SHF.L.U32 R7, R2, R7, RZ ;  /* 0x0000000702077219 */ /* 0x001fe400000006ff */
[----:B------:R-:W-:-:S05]  /*88b0*/  LOP3.LUT R2, R6, 0xfffffffc, RZ, 0xc0, !PT ;  /* 0xfffffffc06027812 */ /* 0x000fca00078ec0ff */
[----:B------:R-:W-:Y:S02]  /*88c0*/  IMAD.IADD R11, R1, 0x1, R2 ;  /* 0x00000001010b7824 */ /* 0x000fe400078e0202 */
[----:B------:R-:W0:Y:S01]  /*88d0*/  LDS.U8 R2, [R3+UR4+0x2] ;  /* 0x0000020403027984 */ /* 0x000e220008000000 */
[----:B---3--:R-:W-:-:S05]  /*88e0*/  LOP3.LUT R7, R7, R8, RZ, 0xfc, !PT ;  /* 0x0000000807077212 */ /* 0x008fca00078efcff */
[----:B------:R3:W-:Y:S04]  /*88f0*/  STL [R10+0x20], R7 ;  /* 0x000020070a007387 */ /* 0x0007e80000100800 */
[----:B-1----:R-:W4:Y:S01]  /*8900*/  LDL R4, [R11+0x20] ;  /* 0x000020000b047983 */ /* 0x002f220000100800 */
[----:B------:R-:W-:-:S05]  /*8910*/  IMAD.SHL.U32 R6, R6, 0x8, RZ ;  /* 0x0000000806067824 */ /* 0x000fca00078e00ff */
[----:B------:R-:W-:Y:S01]  /*8920*/  LOP3.LUT R9, R6, 0x18, RZ, 0xc, !PT ;  /* 0x0000001806097812 */ /* 0x000fe200078e0cff */
[----:B------:R-:W-:-:S03]  /*8930*/  VIADD R6, R3, 0x3 ;  /* 0x0000000303067836 */ /* 0x000fc60000000000 */
[----:B0-----:R-:W-:Y:S02]  /*8940*/  SHF.L.U32 R9, R2, R9, RZ ;  /* 0x0000000902097219 */ /* 0x001fe400000006ff */
[----:B------:R-:W-:Y:S02]  /*8950*/  LOP3.LUT R2, R6, 0xfffffffc, RZ, 0xc0, !PT ;  /* 0xfffffffc06027812 */ /* 0x000fe400078ec0ff */
[----:B------:R-:W0:Y:S01]  /*8960*/  LDS.U8 R6, [R3+UR4+0x3] ;  /* 0x0000030403067984 */ /* 0x000e220008000000 */
[----:B----4-:R-:W-:Y:S02]  /*8970*/  LOP3.LUT R4, R9, R4, RZ, 0xfc, !PT ;  /* 0x0000000409047212 */ /* 0x010fe400078efcff */
[----:B------:R-:W-:-:S03]  /*8980*/  IMAD.IADD R9, R1, 0x1, R2 ;  /* 0x0000000101097824 */ /* 0x000fc600078e0202 */
[----:B------:R-:W-:Y:S04]  /*8990*/  STL [R11+0x20], R4 ;  /* 0x000020040b007387 */ /* 0x000fe80000100800 */
[----:B---3--:R-:W0:Y:S01]  /*89a0*/  LDL R7, [R9+0x20] ;  /* 0x0000200009077983 */ /* 0x008e220000100800 */
[----:B------:R-:W-:-:S05]  /*89b0*/  VIADD R2, R3, 0x4 ;  /* 0x0000000403027836 */ /* 0x000fca0000000000 */
[----:B------:R-:W-:-:S05]  /*89c0*/  LOP3.LUT R2, R2, 0xfffffffc, RZ, 0xc0, !PT ;  /* 0xfffffffc02027812 */ /* 0x000fca00078ec0ff */
[----:B------:R-:W-:Y:S02]  /*89d0*/  IMAD.IADD R12, R1, 0x1, R2 ;  /* 0x00000001010c7824 */ /* 0x000fe400078e0202 */
[----:B------:R-:W1:Y:S01]  /*89e0*/  LDS.U8 R2, [R3+UR4+0x4] ;  /* 0x0000040403027984 */ /* 0x000e620008000000 */
[----:B0-----:R-:W-:-:S05]  /*89f0*/  LOP3.LUT R6, R6, R7, RZ, 0xfc, !PT ;  /* 0x0000000706067212 */ /* 0x001fca00078efcff */
[----:B------:R0:W-:Y:S04]  /*8a00*/  STL [R9+0x20], R6 ;  /* 0x0000200609007387 */ /* 0x0001e80000100800 */
[----:B------:R-:W3:Y:S01]  /*8a10*/  LDL R8, [R12+0x20] ;  /* 0x000020000c087983 */ /* 0x000ee20000100800 */
[----:B------:R-:W-:Y:S01]  /*8a20*/  VIADD R7, R3, 0x5 ;  /* 0x0000000503077836 */ /* 0x000fe20000000000 */
[----:B-1----:R-:W-:-:S04]  /*8a30*/  SHF.L.U32 R5, R2, R5, RZ ;  /* 0x0000000502057219 */ /* 0x002fc800000006ff */
[----:B------:R-:W-:-:S05]  /*8a40*/  LOP3.LUT R2, R7, 0xfffffffc, RZ, 0xc0, !PT ;  /* 0xfffffffc07027812 */ /* 0x000fca00078ec0ff */
[----:B------:R-:W-:Y:S02]  /*8a50*/  IMAD.IADD R11, R1, 0x1, R2 ;  /* 0x00000001010b7824 */ /* 0x000fe400078e0202 */
[----:B------:R-:W1:Y:S01]  /*8a60*/  LDS.U8 R2, [R3+UR4+0x5] ;  /* 0x0000050403027984 */ /* 0x000e620008000000 */
[----:B---3--:R-:W-:-:S05]  /*8a70*/  LOP3.LUT R5, R5, R8, RZ, 0xfc, !PT ;  /* 0x0000000805057212 */ /* 0x008fca00078efcff */
[----:B------:R3:W-:Y:S04]  /*8a80*/  STL [R12+0x20], R5 ;  /* 0x000020050c007387 */ /* 0x0007e80000100800 */
[----:B------:R-:W4:Y:S01]  /*8a90*/  LDL R4, [R11+0x20] ;  /* 0x000020000b047983 */ /* 0x000f220000100800 */
[----:B------:R-:W-:Y:S02]  /*8aa0*/  IMAD.SHL.U32 R7, R7, 0x8, RZ ;  /* 0x0000000807077824 */ /* 0x000fe400078e00ff */
[----:B0-----:R-:W-:-:S03]  /*8ab0*/  VIADD R6, R3, 0x6 ;  /* 0x0000000603067836 */ /* 0x001fc60000000000 */
[----:B------:R-:W-:-:S04]  /*8ac0*/  LOP3.LUT R7, R7, 0x18, RZ, 0xc, !PT ;  /* 0x0000001807077812 */ /* 0x000fc800078e0cff */
[----:B-1----:R-:W-:Y:S02]  /*8ad0*/  SHF.L.U32 R7, R2, R7, RZ ;  /* 0x0000000702077219 */ /* 0x002fe400000006ff */
[----:B------:R-:W-:-:S05]  /*8ae0*/  LOP3.LUT R2, R6, 0xfffffffc, RZ, 0xc0, !PT ;  /* 0xfffffffc06027812 */ /* 0x000fca00078ec0ff */
[----:B------:R-:W-:Y:S02]  /*8af0*/  IMAD.IADD R10, R1, 0x1, R2 ;  /* 0x00000001010a7824 */ /* 0x000fe400078e0202 */
[----:B------:R-:W0:Y:S01]  /*8b00*/  LDS.U8 R2, [R3+UR4+0x6] ;  /* 0x0000060403027984 */ /* 0x000e220008000000 */
[----:B----4-:R-:W-:-:S05]  /*8b10*/  LOP3.LUT R4, R7, R4, RZ, 0xfc, !PT ;  /* 0x0000000407047212 */ /* 0x010fca00078efcff */
[----:B------:R-:W-:Y:S04]  /*8b20*/  STL [R11+0x20], R4 ;  /* 0x000020040b007387 */ /* 0x000fe80000100800 */
[----:B------:R-:W4:Y:S01]  /*8b30*/  LDL R8, [R10+0x20] ;  /* 0x000020000a087983 */ /* 0x000f220000100800 */
[----:B------:R-:W-:-:S05]  /*8b40*/  IMAD.SHL.U32 R6, R6, 0x8, RZ ;  /* 0x0000000806067824 */ /* 0x000fca00078e00ff */
[----:B---3--:R-:W-:Y:S01]  /*8b50*/  LOP3.LUT R5, R6, 0x18, RZ, 0xc, !PT ;  /* 0x0000001806057812 */ /* 0x008fe200078e0cff */
[----:B------:R-:W-:-:S03]  /*8b60*/  VIADD R6, R3, 0x7 ;  /* 0x0000000703067836 */ /* 0x000fc60000000000 */
[----:B0-----:R-:W-:Y:S02]  /*8b70*/  SHF.L.U32 R5, R2, R5, RZ ;  /* 0x0000000502057219 */ /* 0x001fe400000006ff */
[----:B------:R-:W-:-:S05]  /*8b80*/  LOP3.LUT R2, R6, 0xfffffffc, RZ, 0xc0, !PT ;  /* 0xfffffffc06027812 */ /* 0x000fca00078ec0ff */
[----:B------:R-:W-:Y:S02]  /*8b90*/  IMAD.IADD R9, R1, 0x1, R2 ;  /* 0x0000000101097824 */ /* 0x000fe400078e0202 */
[----:B------:R0:W1:Y:S01]  /*8ba0*/  LDS.U8 R2, [R3+UR4+0x7] ;  /* 0x0000070403027984 */ /* 0x0000620008000000 */
[----:B----4-:R-:W-:-:S05]  /*8bb0*/  LOP3.LUT R5, R5, R8, RZ, 0xfc, !PT ;  /* 0x0000000805057212 */ /* 0x010fca00078efcff */
[----:B------:R3:W-:Y:S04]  /*8bc0*/  STL [R10+0x20], R5 ;  /* 0x000020050a007387 */ /* 0x0007e80000100800 */
[----:B------:R-:W1:Y:S01]  /*8bd0*/  LDL R7, [R9+0x20] ;  /* 0x0000200009077983 */ /* 0x000e620000100800 */
[----:B0-----:R-:W-:Y:S01]  /*8be0*/  VIADD R3, R3, 0x8 ;  /* 0x0000000803037836 */ /* 0x001fe20000000000 */
[----:B-1----:R-:W-:-:S05]  /*8bf0*/  LOP3.LUT R2, R2, R7, RZ, 0xfc, !PT ;  /* 0x0000000702027212 */ /* 0x002fca00078efcff */
[----:B------:R3:W-:Y:S02]  /*8c00*/  STL [R9+0x20], R2 ;  /* 0x0000200209007387 */ /* 0x0007e40000100800 */
.L_x_61:
[----:B---3--:R-:W-:Y:S01]  /*8c10*/  IMAD.U32 R2, RZ, RZ, UR8 ;  /* 0x00000008ff027e24 */ /* 0x008fe2000f8e00ff */
[----:B------:R-:W-:Y:S06]  /*8c20*/  BRA.U !UP1, `(.L_x_58) ;  /* 0x0000000509107547 */ /* 0x000fec000b800000 */
[----:B------:R-:W-:Y:S02]  /*8c30*/  UISETP.GE.U32.AND UP0, UPT, UR7, 0x4, UPT ;  /* 0x000000040700788c */ /* 0x000fe4000bf06070 */
[----:B------:R-:W-:-:S04]  /*8c40*/  ULOP3.LUT UR4, UR13, 0x3, URZ, 0xc0, !UPT ;  /* 0x000000030d047892 */ /* 0x000fc8000f8ec0ff */
[----:B------:R-:W-:-:S03]  /*8c50*/  UISETP.NE.AND UP1, UPT, UR4, URZ, UPT ;  /* 0x000000ff0400728c */ /* 0x000fc6000bf25270 */
[----:B------:R-:W-:Y:S08]  /*8c60*/  BRA.U !UP0, `(.L_x_62) ;  /* 0x0000000108ac7547 */ /* 0x000ff0000b800000 */
[----:B------:R-:W-:-:S05]  /*8c70*/  LOP3.LUT R2, R3, 0xfffffffc, RZ, 0xc0, !PT ;  /* 0xfffffffc03027812 */ /* 0x000fca00078ec0ff */
[----:B------:R-:W-:-:S05]  /*8c80*/  IMAD.IADD R7, R1, 0x1, R2 ;  /* 0x0000000101077824 */ /* 0x000fca00078e0202 */
[----:B-1----:R-:W3:Y:S01]  /*8c90*/  LDL R4, [R7+0x20] ;  /* 0x0000200007047983 */ /* 0x002ee20000100800 */
        /* <DEDUP_REMOVED lines=14> */
[----:B------:R-:W-:Y:S02]  /*8d80*/  IMAD.SHL.U32 R8, R8, 0x8, RZ ;  /* 0x0000000808087824 */ /* 0x000fe400078e00ff */
[----:B------:R-:W-:-:S03]  /*8d90*/  VIADD R10, R3, 0x2 ;  /* 0x00000002030a7836 */ /* 0x000fc60000000000 */
[----:B------:R-:W-:-:S04]  /*8da0*/  LOP3.LUT R9, R8, 0x18, RZ, 0xc, !PT ;  /* 0x0000001808097812 */ /* 0x000fc800078e0cff */
[----:B0-----:R-:W-:Y:S02]  /*8db0*/  SHF.L.U32 R8, R2, R9, RZ ;  /* 0x0000000902087219 */ /* 0x001fe400000006ff */
[----:B------:R-:W-:-:S05]  /*8dc0*/  LOP3.LUT R2, R10, 0xfffffffc, RZ, 0xc0, !PT ;  /* 0xfffffffc0a027812 */ /* 0x000fca00078ec0ff */
[----:B------:R-:W-:Y:S02]  /*8dd0*/  IMAD.IADD R9, R1, 0x1, R2 ;  /* 0x0000000101097824 */ /* 0x000fe400078e0202 */
[----:B------:R-:W0:Y:S01]  /*8de0*/  LDS.U8 R2, [R3+UR5+0x2] ;  /* 0x0000020503027984 */ /* 0x000e220008000000 */
[----:B---3--:R-:W-:-:S05]  /*8df0*/  LOP3.LUT R5, R8, R5, RZ, 0xfc, !PT ;  /* 0x0000000508057212 */ /* 0x008fca00078efcff */
[----:B------:R3:W-:Y:S04]  /*8e00*/  STL [R6+0x20], R5 ;  /* 0x0000200506007387 */ /* 0x0007e80000100800 */
[----:B-1----:R-:W4:Y:S01]  /*8e10*/  LDL R4, [R9+0x20] ;  /* 0x0000200009047983 */ /* 0x002f220000100800 */
[----:B------:R-:W-:Y:S02]  /*8e20*/  IMAD.SHL.U32 R10, R10, 0x8, RZ ;  /* 0x000000080a0a7824 */ /* 0x000fe400078e00ff */
[----:B------:R-:W-:-:S03]  /*8e30*/  VIADD R8, R3, 0x3 ;  /* 0x0000000303087836 */ /* 0x000fc60000000000 */
[----:B------:R-:W-:-:S04]  /*8e40*/  LOP3.LUT R7, R10, 0x18, RZ, 0xc, !PT ;  /* 0x000000180a077812 */ /* 0x000fc800078e0cff */
[----:B0-----:R-:W-:Y:S02]  /*8e50*/  SHF.L.U32 R7, R2, R7, RZ ;  /* 0x0000000702077219 */ /* 0x001fe400000006ff */
[----:B------:R-:W-:-:S05]  /*8e60*/  LOP3.LUT R2, R8, 0xfffffffc, RZ, 0xc0, !PT ;  /* 0xfffffffc08027812 */ /* 0x000fca00078ec0ff */
[----:B------:R-:W-:Y:S01]  /*8e70*/  IMAD.IADD R11, R1, 0x1, R2 ;  /* 0x00000001010b7824 */ /* 0x000fe200078e0202 */
[----:B----4-:R-:W-:Y:S02]  /*8e80*/  LOP3.LUT R4, R7, R4, RZ, 0xfc, !PT ;  /* 0x0000000407047212 */ /* 0x010fe400078efcff */
[----:B------:R0:W1:Y:S04]  /*8e90*/  LDS.U8 R7, [R3+UR5+0x3] ;  /* 0x0000030503077984 */ /* 0x0000680008000000 */
[----:B------:R4:W-:Y:S04]  /*8ea0*/  STL [R9+0x20], R4 ;  /* 0x0000200409007387 */ /* 0x0009e80000100800 */
[----:B---3--:R-:W3:Y:S01]  /*8eb0*/  LDL R5, [R11+0x20] ;  /* 0x000020000b057983 */ /* 0x008ee20000100800 */
[----:B------:R-:W-:-:S02]  /*8ec0*/  IMAD.SHL.U32 R2, R8, 0x8, RZ ;  /* 0x0000000808027824 */ /* 0x000fc400078e00ff */
[----:B0-----:R-:W-:-:S03]  /*8ed0*/  VIADD R3, R3, 0x4 ;  /* 0x0000000403037836 */ /* 0x001fc60000000000 */
[----:B------:R-:W-:-:S04]  /*8ee0*/  LOP3.LUT R2, R2, 0x18, RZ, 0xc, !PT ;  /* 0x0000001802027812 */ /* 0x000fc800078e0cff */
[----:B-1----:R-:W-:-:S04]  /*8ef0*/  SHF.L.U32 R2, R7, R2, RZ ;  /* 0x0000000207027219 */ /* 0x002fc800000006ff */
[----:B---3--:R-:W-:-:S05]  /*8f00*/  LOP3.LUT R2, R2, R5, RZ, 0xfc, !PT ;  /* 0x0000000502027212 */ /* 0x008fca00078efcff */
[----:B------:R4:W-:Y:S02]  /*8f10*/  STL [R11+0x20], R2 ;  /* 0x000020020b007387 */ /* 0x0009e40000100800 */
.L_x_62:
[----:B----4-:R-:W-:Y:S01]  /*8f20*/  IMAD.U32 R2, RZ, RZ, UR8 ;  /* 0x00000008ff027e24 */ /* 0x010fe2000f8e00ff */
[----:B------:R-:W-:Y:S06]  /*8f30*/  BRA.U !UP1, `(.L_x_58) ;  /* 0x00000001094c7547 */ /* 0x000fec000b800000 */
[----:B------:R-:W0:Y:S01]  /*8f40*/  S2UR UR6, SR_CgaCtaId ;  /* 0x00000000000679c3 */ /* 0x000e220000008800 */
[----:B-1----:R-:W-:Y:S01]  /*8f50*/  IMAD.SHL.U32 R4, R3, 0x8, RZ ;  /* 0x0000000803047824 */ /* 0x002fe200078e00ff */
[----:B------:R-:W-:Y:S01]  /*8f60*/  UMOV UR5, 0x400 ;  /* 0x0000040000057882 */ /* 0x000fe20000000000 */
[----:B------:R-:W-:Y:S02]  /*8f70*/  UIADD3 UR4, UPT, UPT, -UR4, URZ, URZ ;  /* 0x000000ff04047290 */ /* 0x000fe4000fffe1ff */
[----:B0-----:R-:W-:-:S12]  /*8f80*/  ULEA UR5, UR6, UR5, 0x18 ;  /* 0x0000000506057291 */ /* 0x001fd8000f8ec0ff */
.L_x_63:
[----:B0-----:R-:W-:-:S05]  /*8f90*/  LOP3.LUT R2, R3, 0xfffffffc, RZ, 0xc0, !PT ;  /* 0xfffffffc03027812 */ /* 0x001fca00078ec0ff */
[----:B------:R-:W-:Y:S02]  /*8fa0*/  IMAD.IADD R9, R1, 0x1, R2 ;  /* 0x0000000101097824 */ /* 0x000fe400078e0202 */
[----:B------:R0:W1:Y:S04]  /*8fb0*/  LDS.U8 R2, [R3+UR5] ;  /* 0x0000000503027984 */ /* 0x0000680008000000 */
[----:B------:R-:W3:Y:S01]  /*8fc0*/  LDL R7, [R9+0x20] ;  /* 0x0000200009077983 */ /* 0x000ee20000100800 */
[C---:B------:R-:W-:Y:S01]  /*8fd0*/  LOP3.LUT R5, R4.reuse, 0x18, RZ, 0xc, !PT ;  /* 0x0000001804057812 */ /* 0x040fe200078e0cff */
[----:B------:R-:W-:Y:S01]  /*8fe0*/  UIADD3 UR4, UPT, UPT, UR4, 0x1, URZ ;  /* 0x0000000104047890 */ /* 0x000fe2000fffe0ff */
[----:B------:R-:W-:Y:S02]  /*8ff0*/  VIADD R4, R4, 0x8 ;  /* 0x0000000804047836 */ /* 0x000fe40000000000 */
[----:B0-----:R-:W-:Y:S01]  /*9000*/  VIADD R3, R3, 0x1 ;  /* 0x0000000103037836 */ /* 0x001fe20000000000 */
[----:B------:R-:W-:Y:S01]  /*9010*/  UISETP.NE.AND UP0, UPT, UR4, URZ, UPT ;  /* 0x000000ff0400728c */ /* 0x000fe2000bf05270 */
[----:B-1----:R-:W-:-:S04]  /*9020*/  SHF.L.U32 R2, R2, R5, RZ ;  /* 0x0000000502027219 */ /* 0x002fc800000006ff */
[----:B---3--:R-:W-:-:S05]  /*9030*/  LOP3.LUT R2, R2, R7, RZ, 0xfc, !PT ;  /* 0x0000000702027212 */ /* 0x008fca00078efcff */
[----:B------:R0:W-:Y:S01]  /*9040*/  STL [R9+0x20], R2 ;  /* 0x0000200209007387 */ /* 0x0001e20000100800 */
[----:B------:R-:W-:Y:S05]  /*9050*/  BRA.U UP0, `(.L_x_63) ;  /* 0xfffffffd00cc7547 */ /* 0x000fea000b83ffff */
[----:B0-----:R-:W-:-:S07]  /*9060*/  IMAD.U32 R2, RZ, RZ, UR8 ;  /* 0x00000008ff027e24 */ /* 0x001fce000f8e00ff */
.L_x_58:
[----:B------:R-:W-:Y:S01]  /*9070*/  BSSY.RECONVERGENT B0, `(.L_x_64) ;  /* 0x0000011000007945 */ /* 0x000fe20003800200 */
[----:B------:R-:W-:Y:S02]  /*9080*/  IMAD.MOV R33, RZ, RZ, -R33 ;  /* 0x000000ffff217224 */ /* 0x000fe400078e0a21 */
[----:B------:R-:W-:-:S07]  /*9090*/  IMAD.SHL.U32 R3, R2, 0x8, RZ ;  /* 0x0000000802037824 */ /* 0x000fce00078e00ff */
.L_x_65:
[----:B01----:R-:W-:-:S05]  /*90a0*/  LOP3.LUT R4, R2, 0xfffffffc, RZ, 0xc0, !PT ;  /* 0xfffffffc02047812 */ /* 0x003fca00078ec0ff */
[----:B------:R-:W-:Y:S02]  /*90b0*/  IMAD.IADD R9, R1, 0x1, R4 ;  /* 0x0000000101097824 */ /* 0x000fe400078e0204 */
[----:B------:R0:W3:Y:S04]  /*90c0*/  LDL.U8 R4, [R0] ;  /* 0x0000000000047983 */ /* 0x0000e80000100000 */
[----:B------:R-:W4:Y:S01]  /*90d0*/  LDL R7, [R9+0x20] ;  /* 0x0000200009077983 */ /* 0x000f220000100800 */
[----:B------:R-:W-:Y:S01]  /*90e0*/  LOP3.LUT R5, R3, 0x18, RZ, 0xc, !PT ;  /* 0x0000001803057812 */ /* 0x000fe200078e0cff */
[----:B------:R-:W-:Y:S02]  /*90f0*/  VIADD R33, R33, 0x1 ;  /* 0x0000000121217836 */ /* 0x000fe40000000000 */
[----:B------:R-:W-:-:S02]  /*9100*/  VIADD R2, R2, 0x1 ;  /* 0x0000000102027836 */ /* 0x000fc40000000000 */
[----:B------:R-:W-:Y:S01]  /*9110*/  VIADD R3, R3, 0x8 ;  /* 0x0000000803037836 */ /* 0x000fe20000000000 */
[----:B------:R-:W-:Y:S01]  /*9120*/  ISETP.NE.AND P0, PT, R33, RZ, PT ;  /* 0x000000ff2100720c */ /* 0x000fe20003f05270 */
[----:B0-----:R-:W-:Y:S01]  /*9130*/  VIADD R0, R0, 0x1 ;  /* 0x0000000100007836 */ /* 0x001fe20000000000 */
[----:B---3--:R-:W-:-:S04]  /*9140*/  SHF.L.U32 R4, R4, R5, RZ ;  /* 0x0000000504047219 */ /* 0x008fc800000006ff */
[----:B----4-:R-:W-:-:S05]  /*9150*/  LOP3.LUT R4, R4, R7, RZ, 0xfc, !PT ;  /* 0x0000000704047212 */ /* 0x010fca00078efcff */
[----:B------:R0:W-:Y:S02]  /*9160*/  STL [R9+0x20], R4 ;  /* 0x0000200409007387 */ /* 0x0001e40000100800 */
[----:B------:R-:W-:Y:S05]  /*9170*/  @P0 BRA `(.L_x_65) ;  /* 0xfffffffc00c80947 */ /* 0x000fea000383ffff */
[----:B------:R-:W-:Y:S05]  /*9180*/  BSYNC.RECONVERGENT B0 ;  /* 0x0000000000007941 */ /* 0x000fea0003800200 */
.L_x_64:
[----:B------:R-:W-:-:S05]  /*9190*/  LOP3.LUT R2, R2, 0xfffffffc, RZ, 0xc0, !PT ;  /* 0xfffffffc02027812 */ /* 0x000fca00078ec0ff */
[----:B------:R-:W-:-:S05]  /*91a0*/  IMAD.IADD R23, R1, 0x1, R2 ;  /* 0x0000000101177824 */ /* 0x000fca00078e0202 */
[----:B------:R-:W3:Y:S01]  /*91b0*/  LDL R0, [R23+0x20] ;  /* 0x0000200017007983 */ /* 0x000ee20000100800 */
[----:B------:R-:W-:Y:S01]  /*91c0*/  IMAD.MOV.U32 R2, RZ, RZ, 0x80 ;  /* 0x00000080ff027424 */ /* 0x000fe200078e00ff */
[----:B------:R-:W-:-:S04]  /*91d0*/  LOP3.LUT R3, R3, 0x18, RZ, 0xc, !PT ;  /* 0x0000001803037812 */ /* 0x000fc800078e0cff */
[----:B------:R-:W-:-:S04]  /*91e0*/  SHF.L.U32 R3, R2, R3, RZ ;  /* 0x0000000302037219 */ /* 0x000fc800000006ff */
[----:B---3--:R-:W-:-:S05]  /*91f0*/  LOP3.LUT R14, R0, R3, RZ, 0xfc, !PT ;  /* 0x00000003000e7212 */ /* 0x008fca00078efcff */
[----:B------:R1:W-:Y:S04]  /*9200*/  STL [R23+0x20], R14 ;  /* 0x0000200e17007387 */ /* 0x0003e80000100800 */
[----:B------:R-:W3:Y:S04]  /*9210*/  LDL.128 R16, [R1+0x20] ;  /* 0x0000200001107983 */ /* 0x000ee80000100c00 */
[----:B0-----:R-:W4:Y:S04]  /*9220*/  LDL.128 R8, [R1+0x30] ;  /* 0x0000300001087983 */ /* 0x001f280000100c00 */
[----:B------:R-:W5:Y:S04]  /*9230*/  LDL.128 R4, [R1+0x40] ;  /* 0x0000400001047983 */ /* 0x000f680000100c00 */
[----:B------:R-:W2:Y:S01]  /*9240*/  LDL.64 R2, [R1+0x50] ;  /* 0x0000500001027983 */ /* 0x000ea20000100a00 */
[----:B------:R-:W-:Y:S01]  /*9250*/  SHF.R.S32.HI R24, RZ, 0x1f, R21 ;  /* 0x0000001fff187819 */ /* 0x000fe20000011415 */
[----:B------:R-:W-:Y:S01]  /*9260*/  BSSY.RECONVERGENT B0, `(.L_x_66) ;  /* 0x00002a2000007945 */ /* 0x000fe20003800200 */
[----:B---3--:R-:W-:-:S05]  /*9270*/  VIADD R0, R16, 0x9fb498b3 ;  /* 0x9fb498b310007836 */ /* 0x008fca0000000000 */
[C---:B------:R-:W-:Y:S02]  /*9280*/  LEA.HI R12, R0.reuse, R17, R0, 0x5 ;  /* 0x00000011000c7211 */ /* 0x040fe400078f2800 */
[----:B------:R-:W-:-:S03]  /*9290*/  LOP3.LUT R13, R0, 0x7bf36ae2, RZ, 0xc, !PT ;  /* 0x7bf36ae2000d7812 */ /* 0x000fc600078e0cff */
[----:B------:R-:W-:Y:S01]  /*92a0*/  VIADD R12, R12, 0x66b0cd0d ;  /* 0x66b0cd0d0c0c7836 */ /* 0x000fe20000000000 */
[--C-:B------:R-:W-:Y:S02]  /*92b0*/  LOP3.LUT R13, R13, 0x59d148c0, R0.reuse, 0xf8, !PT ;  /* 0x59d148c00d0d7812 */ /* 0x100fe400078ef800 */
[----:B------:R-:W-:Y:S02]  /*92c0*/  SHF.L.W.U32.HI R0, R0, 0x1e, R0 ;  /* 0x0000001e00007819 */ /* 0x000fe40000010e00 */
[--C-:B------:R-:W-:Y:S02]  /*92d0*/  LEA.HI R13, R12, R13, R12.reuse, 0x5 ;  /* 0x0000000d0c0d7211 */ /* 0x100fe400078f280c */
[----:B-1----:R-:W-:Y:S02]  /*92e0*/  LOP3.LUT R14, R0, 0x59d148c0, R12, 0xe4, !PT ;  /* 0x59d148c0000e7812 */ /* 0x002fe400078ee40c */
[----:B------:R-:W-:Y:S02]  /*92f0*/  IADD3 R13, PT, PT, R13, -0xcc2a969, R18 ;  /* 0xf33d56970d0d7810 */ /* 0x000fe40007ffe012 */
[----:B------:R-:W-:-:S02]  /*9300*/  SHF.L.W.U32.HI R12, R12, 0x1e, R12 ;  /* 0x0000001e0c0c7819 */ /* 0x000fc40000010e0c */
[C---:B------:R-:W-:Y:S02]  /*9310*/  LEA.HI R14, R13.reuse, R14, R13, 0x5 ;  /* 0x0000000e0d0e7211 */ /* 0x040fe400078f280d */
[----:B------:R-:W-:Y:S02]  /*9320*/  LOP3.LUT R22, R12, R13, R0, 0xe2, !PT ;  /* 0x0000000d0c167212 */ /* 0x000fe400078ee200 */
[----:B------:R-:W-:Y:S02]  /*9330*/  IADD3 R23, PT, PT, R14, -0x298a1b85, R19 ;  /* 0xd675e47b0e177810 */ /* 0x000fe40007ffe013 */
[----:B------:R-:W-:Y:S02]  /*9340*/  SHF.L.W.U32.HI R14, R13, 0x1e, R13 ;  /* 0x0000001e0d0e7819 */ /* 0x000fe40000010e0d */
[----:B------:R-:W-:Y:S02]  /*9350*/  LEA.HI R25, R23, R22, R23, 0x5 ;  /* 0x0000001617197211 */ /* 0x000fe400078f2817 */
[----:B------:R-:W-:-:S02]  /*9360*/  LOP3.LUT R22, R14, R23, R12, 0xe2, !PT ;  /* 0x000000170e167212 */ /* 0x000fc400078ee20c */
[----:B----4-:R-:W-:-:S04]  /*9370*/  IADD3 R25, PT, PT, R25, -0x4bac3da7, R8 ;  /* 0xb453c25919197810 */ /* 0x010fc80007ffe008 */
[----:B------:R-:W-:-:S04]  /*9380*/  LEA.HI R0, R25, R0, R25, 0x5 ;  /* 0x0000000019007211 */ /* 0x000fc800078f2819 */
[----:B------:R-:W-:Y:S02]  /*9390*/  IADD3 R0, PT, PT, R9, R0, R22 ;  /* 0x0000000009007210 */ /* 0x000fe40007ffe016 */
[----:B------:R-:W-:-:S03]  /*93a0*/  SHF.L.W.U32.HI R22, R23, 0x1e, R23 ;  /* 0x0000001e17167819 */ /* 0x000fc60000010e17 */
[----:B------:R-:W-:Y:S01]  /*93b0*/  VIADD R13, R0, 0x5a827999 ;  /* 0x5a827999000d7836 */ /* 0x000fe20000000000 */
[----:B------:R-:W-:Y:S02]  /*93c0*/  LOP3.LUT R23, R22, R25, R14, 0xe2, !PT ;  /* 0x0000001916177212 */ /* 0x000fe400078ee20e */
[----:B------:R-:W-:Y:S02]  /*93d0*/  SHF.L.W.U32.HI R0, R25, 0x1e, R25 ;  /* 0x0000001e19007819 */ /* 0x000fe40000010e19 */
[----:B------:R-:W-:-:S04]  /*93e0*/  LEA.HI R12, R13, R12, R13, 0x5 ;  /* 0x0000000c0d0c7211 */ /* 0x000fc800078f280d */
[----:B------:R-:W-:-:S05]  /*93f0*/  IADD3 R12, PT, PT, R10, R12, R23 ;  /* 0x0000000c0a0c7210 */ /* 0x000fca0007ffe017 */
        /* <DEDUP_REMOVED lines=9> */
[----:B-----5:R-:W-:-:S05]  /*9490*/  IADD3 R22, PT, PT, R4, R22, R25 ;  /* 0x0000001604167210 */ /* 0x020fca0007ffe019 */
        /* <DEDUP_REMOVED lines=19> */
[----:B--2---:R-:W-:-:S05]  /*95d0*/  IADD3 R22, PT, PT, R2, R22, R25 ;  /* 0x0000001602167210 */ /* 0x004fca0007ffe019 */
[----:B------:R-:W-:Y:S01]  /*95e0*/  VIADD R23, R22, 0x5a827999 ;  /* 0x5a82799916177836 */ /* 0x000fe20000000000 */
[----:B------:R-:W-:-:S04]  /*95f0*/  LOP3.LUT R22, R12, R13, R14, 0xe2, !PT ;  /* 0x0000000d0c167212 */ /* 0x000fc800078ee20e */
[----:B------:R-:W-:-:S04]  /*9600*/  LEA.HI R0, R23, R0, R23, 0x5 ;  /* 0x0000000017007211 */ /* 0x000fc800078f2817 */
[----:B------:R-:W-:Y:S02]  /*9610*/  IADD3 R0, PT, PT, R3, R0, R22 ;  /* 0x0000000003007210 */ /* 0x000fe40007ffe016 */
[----:B------:R-:W-:-:S03]  /*9620*/  SHF.L.W.U32.HI R22, R13, 0x1e, R13 ;  /* 0x0000001e0d167819 */ /* 0x000fc60000010e0d */
[----:B------:R-:W-:Y:S01]  /*9630*/  VIADD R13, R0, 0x5a827999 ;  /* 0x5a827999000d7836 */ /* 0x000fe20000000000 */
[C---:B------:R-:W-:Y:S01]  /*9640*/  SHF.R.U64 R0, R21.reuse, 0x1d, R24 ;  /* 0x0000001d15007819 */ /* 0x040fe20000001218 */
[----:B------:R-:W-:Y:S01]  /*9650*/  IMAD.SHL.U32 R21, R21, 0x8, RZ ;  /* 0x0000000815157824 */ /* 0x000fe200078e00ff */
[----:B------:R-:W-:Y:S02]  /*9660*/  LOP3.LUT R25, R22, R23, R12, 0xe2, !PT ;  /* 0x0000001716197212 */ /* 0x000fe400078ee20c */
[----:B------:R-:W-:Y:S02]  /*9670*/  LEA.HI R14, R13, R14, R13, 0x5 ;  /* 0x0000000e0d0e7211 */ /* 0x000fe400078f280d */
[----:B------:R-:W-:Y:S02]  /*9680*/  SHF.L.W.U32.HI R24, R23, 0x1e, R23 ;  /* 0x0000001e17187819 */ /* 0x000fe40000010e17 */
[----:B------:R-:W-:Y:S02]  /*9690*/  IADD3 R14, PT, PT, R0, R14, R25 ;  /* 0x0000000e000e7210 */ /* 0x000fe40007ffe019 */
[----:B------:R-:W-:-:S03]  /*96a0*/  LOP3.LUT R25, R18, R4, R3, 0x96, !PT ;  /* 0x0000000412197212 */ /* 0x000fc600078e9603 */
[----:B------:R-:W-:Y:S01]  /*96b0*/  VIADD R23, R14, 0x5a827999 ;  /* 0x5a8279990e177836 */ /* 0x000fe20000000000 */
[----:B------:R-:W-:-:S04]  /*96c0*/  LOP3.LUT R14, R24, R13, R22, 0xe2, !PT ;  /* 0x0000000d180e7212 */ /* 0x000fc800078ee216 */
        /* <DEDUP_REMOVED lines=47> */
[--C-:B------:R-:W-:Y:S02]  /*99c0*/  LEA.HI R24, R27, R24, R27.reuse, 0x5 ;  /* 0x000000181b187211 */ /* 0x100fe400078f281b */
        /* <DEDUP_REMOVED lines=445> */
[----:B------:R-:W-:-:S02]  /*b5a0*/  SHF.L.W.U32.HI R16, R16, 0x1e, R16 ;  /* 0x0000001e10107819 */ /* 0x000fc40000010e10 */
[----:B------:R-:W-:Y:S02]  /*b5b0*/  LOP3.LUT R6, R6, R3, RZ, 0x3c, !PT ;  /* 0x0000000306067212 */ /* 0x000fe400078e3cff */
[----:B------:R-:W-:Y:S02]  /*b5c0*/  LEA.HI R9, R23, R14, R23, 0x5 ;  /* 0x0000000e17097211 */ /* 0x000fe400078f2817 */
[----:B------:R-:W-:Y:S02]  /*b5d0*/  LOP3.LUT R7, R12, R10, R7, 0x96, !PT ;  /* 0x0000000a0c077212 */ /* 0x000fe400078e9607 */
[----:B------:R-:W-:Y:S01]  /*b5e0*/  LOP3.LUT R2, R13, R11, R2, 0x96, !PT ;  /* 0x0000000b0d027212 */ /* 0x000fe200078e9602 */
[----:B------:R-:W-:Y:S01]  /*b5f0*/  IMAD.IADD R9, R4, 0x1, R9 ;  /* 0x0000000104097824 */ /* 0x000fe200078e0209 */
[----:B------:R-:W-:Y:S02]  /*b600*/  LOP3.LUT R4, R8, R16, R23, 0x96, !PT ;  /* 0x0000001008047212 */ /* 0x000fe400078e9617 */
[----:B------:R-:W-:-:S02]  /*b610*/  LOP3.LUT R7, R7, R0, RZ, 0x3c, !PT ;  /* 0x0000000007077212 */ /* 0x000fc400078e3cff */
[----:B------:R-:W-:Y:S02]  /*b620*/  LEA.HI R9, R6, R9, R6, 0x1 ;  /* 0x0000000906097211 */ /* 0x000fe400078f0806 */
[----:B------:R-:W-:Y:S02]  /*b630*/  SHF.L.W.U32.HI R23, R23, 0x1e, R23 ;  /* 0x0000001e17177819 */ /* 0x000fe40000010e17 */
[----:B------:R-:W-:Y:S01]  /*b640*/  LOP3.LUT R2, R2, R19, RZ, 0x3c, !PT ;  /* 0x0000001302027212 */ /* 0x000fe200078e3cff */
[----:B------:R-:W-:-:S05]  /*b650*/  VIADD R9, R9, 0xca62c1d6 ;  /* 0xca62c1d609097836 */ /* 0x000fca0000000000 */
[C-C-:B------:R-:W-:Y:S02]  /*b660*/  LEA.HI R4, R9.reuse, R4, R9.reuse, 0x5 ;  /* 0x0000000409047211 */ /* 0x140fe400078f2809 */
[--C-:B------:R-:W-:Y:S02]  /*b670*/  LOP3.LUT R3, R16, R23, R9.reuse, 0x96, !PT ;  /* 0x0000001710037212 */ /* 0x100fe400078e9609 */
[----:B------:R-:W-:Y:S01]  /*b680*/  LEA.HI R9, R9, 0x98badcfe, R9, 0x1e ;  /* 0x98badcfe09097811 */ /* 0x000fe200078ff009 */
[----:B------:R-:W-:Y:S01]  /*b690*/  IMAD.IADD R4, R5, 0x1, R4 ;  /* 0x0000000105047824 */ /* 0x000fe200078e0204 */
[----:B------:R-:W-:-:S04]  /*b6a0*/  PRMT R5, RZ, 0x7610, R5 ;  /* 0x00007610ff057816 */ /* 0x000fc80000000005 */
[----:B------:R-:W-:-:S05]  /*b6b0*/  LEA.HI R4, R7, R4, R7, 0x1 ;  /* 0x0000000407047211 */ /* 0x000fca00078f0807 */
[----:B------:R-:W-:-:S05]  /*b6c0*/  VIADD R0, R4, 0xca62c1d6 ;  /* 0xca62c1d604007836 */ /* 0x000fca0000000000 */
[----:B------:R-:W-:-:S05]  /*b6d0*/  LEA.HI R3, R0, R3, R0, 0x5 ;  /* 0x0000000300037211 */ /* 0x000fca00078f2800 */
[----:B------:R-:W-:-:S05]  /*b6e0*/  IMAD.IADD R3, R8, 0x1, R3 ;  /* 0x0000000108037824 */ /* 0x000fca00078e0203 */
[----:B------:R-:W-:-:S05]  /*b6f0*/  LEA.HI R3, R2, R3, R2, 0x1 ;  /* 0x0000000302037211 */ /* 0x000fca00078f0802 */
[----:B------:R-:W-:-:S05]  /*b700*/  VIADD R3, R3, 0x31a7e4d7 ;  /* 0x31a7e4d703037836 */ /* 0x000fca0000000000 */
[----:B------:R-:W-:Y:S02]  /*b710*/  ISETP.GT.U32.AND P0, PT, R3, 0xffffff, PT ;  /* 0x00ffffff0300780c */ /* 0x000fe40003f04070 */
        /* <DEDUP_REMOVED lines=14> */
[----:B------:R-:W-:Y:S02]  /*b800*/  VIADD R4, R4, 0xba306d5f ;  /* 0xba306d5f04047836 */ /* 0x000fe40000000000 */
[----:B------:R-:W-:-:S03]  /*b810*/  IMAD.MOV.U32 R5, RZ, RZ, 0x20 ;  /* 0x00000020ff057424 */ /* 0x000fc600078e00ff */
        /* <DEDUP_REMOVED lines=63> */
[----:B------:R-:W0:Y:S02]  /*bc10*/  @!P0 LDC.64 R2, c[0x0][0x3a0] ;  /* 0x0000e800ff028b82 */ /* 0x000e240000000a00 */
[----:B0-----:R-:W-:-:S05]  /*bc20*/  @!P0 IADD3 R2, P1, PT, R15, R2, RZ ;  /* 0x000000020f028210 */ /* 0x001fca0007f3e0ff */
[----:B------:R-:W-:-:S05]  /*bc30*/  @!P0 IMAD.X R3, R20, 0x1, R3, P1 ;  /* 0x0000000114038824 */ /* 0x000fca00008e0603 */
[----:B------:R0:W-:Y:S01]  /*bc40*/  @!P0 STG.E.U8 desc[UR10][R2.64], R0 ;  /* 0x0000000002008986 */ /* 0x0001e2000c10110a */
[----:B------:R-:W-:Y:S05]  /*bc50*/  @!P0 EXIT ;  /* 0x000000000000894d */ /* 0x000fea0003800000 */
[----:B------:R-:W-:Y:S02]  /*bc60*/  IMAD.MOV.U32 R5, RZ, RZ, 0x98 ;  /* 0x00000098ff057424 */ /* 0x000fe400078e00ff */
[----:B0-----:R-:W-:-:S07]  /*bc70*/  IMAD.MOV.U32 R0, RZ, RZ, R16 ;  /* 0x000000ffff007224 */ /* 0x001fce00078e0010 */
.L_x_67:
[----:B------:R-:W-:Y:S05]  /*bc80*/  BSYNC.RECONVERGENT B0 ;  /* 0x0000000000007941 */ /* 0x000fea0003800200 */
.L_x_66:
[----:B------:R-:W-:Y:S01]  /*bc90*/  LOP3.LUT R2, R0, 0x1, RZ, 0xc0, !PT ;  /* 0x0000000100027812 */ /* 0x000fe200078ec0ff */
[----:B------:R-:W-:Y:S01]  /*bca0*/  BSSY.RECONVERGENT B0, `(.L_x_68) ;  /* 0x0000019000007945 */ /* 0x000fe20003800200 */
[----:B------:R-:W-:Y:S02]  /*bcb0*/  PRMT R4, RZ, 0x7610, R4 ;  /* 0x00007610ff047816 */ /* 0x000fe40000000004 */
[----:B------:R-:W-:-:S13]  /*bcc0*/  ISETP.NE.U32.AND P0, PT, R2, 0x1, PT ;  /* 0x000000010200780c */ /* 0x000fda0003f05070 */
        /* <DEDUP_REMOVED lines=22> */
.L_x_69:
[----:B------:R-:W-:Y:S05]  /*be30*/  BSYNC.RECONVERGENT B0 ;  /* 0x0000000000007941 */ /* 0x000fea0003800200 */
.L_x_68:
[----:B------:R-:W0:Y:S01]  /*be40*/  LDCU.64 UR4, c[0x0][0x3a0] ;  /* 0x00007400ff0477ac */ /* 0x000e220008000a00 */
[----:B------:R-:W-:Y:S01]  /*be50*/  IMAD.IADD R5, R4, 0x1, R5 ;  /* 0x0000000104057824 */ /* 0x000fe200078e0205 */
[----:B0-----:R-:W-:-:S04]  /*be60*/  IADD3 R2, P0, PT, R15, UR4, RZ ;  /* 0x000000040f027c10 */ /* 0x001fc8000ff1e0ff */
[----:B------:R-:W-:-:S05]  /*be70*/  IADD3.X R3, PT, PT, R20, UR5, RZ, P0, !PT ;  /* 0x0000000514037c10 */ /* 0x000fca00087fe4ff */
[----:B------:R-:W-:Y:S01]  /*be80*/  STG.E.U8 desc[UR10][R2.64], R5 ;  /* 0x0000000502007986 */ /* 0x000fe2000c10110a */
[----:B------:R-:W-:Y:S05]  /*be90*/  EXIT ;  /* 0x000000000000794d */ /* 0x000fea0003800000 */
.L_x_70:
[----:B------:R-:W-:-:S00]  /*bea0*/  BRA `(.L_x_70) ;  /* 0xfffffffc00fc7947 */ /* 0x000fc0000383ffff */
[----:B------:R-:W-:-:S00]  /*beb0*/  NOP ;  /* 0x0000000000007918 */ /* 0x000fc00000000000 */
        /* <DEDUP_REMOVED lines=12> */
.L_x_71:


//--------------------- .nv.shared.sha1_security_level_optimized --------------------------
	.section	.nv.shared.sha1_security_level_optimized,"aw",@nobits
	.sectionflags	@""
	.align	16
.nv.shared.sha1_security_level_optimized:
	.zero		1152


//--------------------- .nv.shared.reserved.0     --------------------------
	.section	.nv.shared.reserved.0,"aw",@nobits
	.weak		__nv_reservedSMEM_offset_0_alias
	.size		__nv_reservedSMEM_offset_0_alias, 0, 64
	.other		__nv_reservedSMEM_offset_0_alias,@"STO_CUDA_RESERVED_SHARED STV_DEFAULT"
__nv_reservedSMEM_offset_0_alias:
	.zero		0
	.zero		64


//--------------------- .nv.constant0.sha1_security_level_optimized --------------------------
	.section	.nv.constant0.sha1_security_level_optimized,"a",@progbits
	.sectionflags	@""
	.align	4
.nv.constant0.sha1_security_level_optimized:
	.zero		936


//--------------------- SYMBOLS --------------------------

	.type		.nv.reservedSmem.offset0,@object
	.size		.nv.reservedSmem.offset0,0x4
	.type		.nv.reservedSmem.cap,@object
	.size		.nv.reservedSmem.cap,0x4
